//
// Generated by NVIDIA NVVM Compiler
//
// Compiler Build ID: CL-36424714
// Cuda compilation tools, release 13.0, V13.0.88
// Based on NVVM 20.0.0
//

.version 9.0
.target sm_100
.address_size 64

	// .globl	_Z10kernel_sinPdi
.func  (.param .align 16 .b8 func_retval0[16]) __internal_trig_reduction_slowpathd
(
	.param .b64 __internal_trig_reduction_slowpathd_param_0
)
;
.global .align 4 .b8 __cudart_i2opi_f[24] = {65, 144, 67, 60, 153, 149, 98, 219, 192, 221, 52, 245, 209, 87, 39, 252, 41, 21, 68, 78, 110, 131, 249, 162};
.global .align 8 .b8 __cudart_i2opi_d[144] = {8, 93, 141, 31, 177, 95, 251, 107, 234, 146, 82, 138, 247, 57, 7, 61, 123, 241, 229, 235, 199, 186, 39, 117, 45, 234, 95, 158, 102, 63, 70, 79, 183, 9, 203, 39, 207, 126, 54, 109, 31, 109, 10, 90, 139, 17, 47, 239, 15, 152, 5, 222, 255, 151, 248, 31, 59, 40, 249, 189, 139, 95, 132, 156, 244, 57, 83, 131, 57, 214, 145, 57, 65, 126, 95, 180, 38, 112, 156, 233, 132, 68, 187, 46, 245, 53, 130, 232, 62, 167, 41, 177, 28, 235, 29, 254, 28, 146, 209, 9, 234, 46, 73, 6, 224, 210, 77, 66, 58, 110, 36, 183, 97, 197, 187, 222, 171, 99, 81, 254, 65, 144, 67, 60, 153, 149, 98, 219, 192, 221, 52, 245, 209, 87, 39, 252, 41, 21, 68, 78, 110, 131, 249, 162};
.global .align 16 .b8 __cudart_sin_cos_coeffs[128] = {70, 210, 176, 44, 241, 229, 90, 190, 146, 227, 172, 105, 227, 29, 199, 62, 161, 98, 219, 25, 160, 1, 42, 191, 24, 8, 17, 17, 17, 17, 129, 63, 84, 85, 85, 85, 85, 85, 197, 191, 0, 0, 0, 0, 0, 0, 0, 0, 0, 0, 0, 0, 0, 0, 0, 0, 100, 129, 253, 32, 131, 255, 168, 189, 40, 133, 239, 193, 167, 238, 33, 62, 217, 230, 6, 142, 79, 126, 146, 190, 233, 188, 221, 25, 160, 1, 250, 62, 71, 93, 193, 22, 108, 193, 86, 191, 81, 85, 85, 85, 85, 85, 165, 63, 0, 0, 0, 0, 0, 0, 224, 191, 0, 0, 0, 0, 0, 0, 240, 63};

.visible .entry _Z10kernel_sinPdi(
	.param .u64 .ptr .align 1 _Z10kernel_sinPdi_param_0,
	.param .u32 _Z10kernel_sinPdi_param_1
)
{
	.reg .pred 	%p<6>;
	.reg .b32 	%r<20>;
	.reg .b32 	%f<3>;
	.reg .b64 	%rd<9>;
	.reg .b64 	%fd<35>;

	ld.param.u64 	%rd1, [_Z10kernel_sinPdi_param_0];
	ld.param.u32 	%r5, [_Z10kernel_sinPdi_param_1];
	mov.u32 	%r6, %ctaid.x;
	mov.u32 	%r7, %ntid.x;
	mov.u32 	%r8, %tid.x;
	mad.lo.s32 	%r1, %r6, %r7, %r8;
	setp.ge.u32 	%p1, %r1, %r5;
	@%p1 bra 	$L__BB0_6;
	shr.u32 	%r9, %r1, 3;
	mul.hi.u32 	%r10, %r9, 381774871;
	shr.u32 	%r11, %r10, 2;
	mul.lo.s32 	%r12, %r11, 360;
	sub.s32 	%r13, %r1, %r12;
	cvt.rn.f32.u32 	%f1, %r13;
	mul.f32 	%f2, %f1, 0f40490FDB;
	cvt.f64.f32 	%fd6, %f2;
	div.rn.f64 	%fd1, %fd6, 0d4066800000000000;
	setp.neu.f64 	%p2, %fd1, 0d7FF0000000000000;
	@%p2 bra 	$L__BB0_3;
	mov.f64 	%fd12, 0d0000000000000000;
	mov.f64 	%fd13, 0d7FF0000000000000;
	mul.rn.f64 	%fd34, %fd13, %fd12;
	mov.b32 	%r19, 0;
	bra.uni 	$L__BB0_5;
$L__BB0_3:
	mul.f64 	%fd7, %fd1, 0d3FE45F306DC9C883;
	cvt.rni.s32.f64 	%r19, %fd7;
	cvt.rn.f64.s32 	%fd8, %r19;
	fma.rn.f64 	%fd9, %fd8, 0dBFF921FB54442D18, %fd1;
	fma.rn.f64 	%fd10, %fd8, 0dBC91A62633145C00, %fd9;
	fma.rn.f64 	%fd34, %fd8, 0dB97B839A252049C0, %fd10;
	setp.ltu.f64 	%p3, %fd1, 0d41E0000000000000;
	@%p3 bra 	$L__BB0_5;
	{ // callseq 0, 0
	.param .b64 param0;
	st.param.f64 	[param0], %fd1;
	.param .align 16 .b8 retval0[16];
	call.uni (retval0), 
	__internal_trig_reduction_slowpathd, 
	(
	param0
	);
	ld.param.f64 	%fd34, [retval0];
	ld.param.b32 	%r19, [retval0+8];
	} // callseq 0
$L__BB0_5:
	shl.b32 	%r16, %r19, 6;
	cvt.u64.u32 	%rd2, %r16;
	and.b64  	%rd3, %rd2, 64;
	mov.u64 	%rd4, __cudart_sin_cos_coeffs;
	add.s64 	%rd5, %rd4, %rd3;
	mul.rn.f64 	%fd14, %fd34, %fd34;
	and.b32  	%r17, %r19, 1;
	setp.eq.b32 	%p4, %r17, 1;
	selp.f64 	%fd15, 0dBDA8FF8320FD8164, 0d3DE5DB65F9785EBA, %p4;
	ld.global.nc.v2.f64 	{%fd16, %fd17}, [%rd5];
	fma.rn.f64 	%fd18, %fd15, %fd14, %fd16;
	fma.rn.f64 	%fd19, %fd18, %fd14, %fd17;
	ld.global.nc.v2.f64 	{%fd20, %fd21}, [%rd5+16];
	fma.rn.f64 	%fd22, %fd19, %fd14, %fd20;
	fma.rn.f64 	%fd23, %fd22, %fd14, %fd21;
	ld.global.nc.v2.f64 	{%fd24, %fd25}, [%rd5+32];
	fma.rn.f64 	%fd26, %fd23, %fd14, %fd24;
	fma.rn.f64 	%fd27, %fd26, %fd14, %fd25;
	fma.rn.f64 	%fd28, %fd27, %fd34, %fd34;
	fma.rn.f64 	%fd29, %fd27, %fd14, 0d3FF0000000000000;
	selp.f64 	%fd30, %fd29, %fd28, %p4;
	and.b32  	%r18, %r19, 2;
	setp.eq.s32 	%p5, %r18, 0;
	mov.f64 	%fd31, 0d0000000000000000;
	sub.f64 	%fd32, %fd31, %fd30;
	selp.f64 	%fd33, %fd30, %fd32, %p5;
	cvta.to.global.u64 	%rd6, %rd1;
	mul.wide.u32 	%rd7, %r1, 8;
	add.s64 	%rd8, %rd6, %rd7;
	st.global.f64 	[%rd8], %fd33;
$L__BB0_6:
	ret;

}
	// .globl	_Z11kernel_sinfPdi
.visible .entry _Z11kernel_sinfPdi(
	.param .u64 .ptr .align 1 _Z11kernel_sinfPdi_param_0,
	.param .u32 _Z11kernel_sinfPdi_param_1
)
{
	.local .align 4 .b8 	__local_depot1[28];
	.reg .b64 	%SP;
	.reg .b64 	%SPL;
	.reg .pred 	%p<9>;
	.reg .b32 	%r<46>;
	.reg .b32 	%f<30>;
	.reg .b64 	%rd<25>;
	.reg .b64 	%fd<4>;

	mov.u64 	%SPL, __local_depot1;
	ld.param.u64 	%rd9, [_Z11kernel_sinfPdi_param_0];
	ld.param.u32 	%r16, [_Z11kernel_sinfPdi_param_1];
	add.u64 	%rd1, %SPL, 0;
	mov.u32 	%r17, %ctaid.x;
	mov.u32 	%r18, %ntid.x;
	mov.u32 	%r19, %tid.x;
	mad.lo.s32 	%r1, %r17, %r18, %r19;
	setp.ge.u32 	%p1, %r1, %r16;
	@%p1 bra 	$L__BB1_10;
	shr.u32 	%r20, %r1, 3;
	mul.hi.u32 	%r21, %r20, 381774871;
	shr.u32 	%r22, %r21, 2;
	mul.lo.s32 	%r23, %r22, 360;
	sub.s32 	%r24, %r1, %r23;
	cvt.rn.f32.u32 	%f7, %r24;
	mul.f32 	%f8, %f7, 0f40490FDB;
	div.rn.f32 	%f1, %f8, 0f43340000;
	mul.f32 	%f9, %f1, 0f3F22F983;
	cvt.rni.s32.f32 	%r45, %f9;
	cvt.rn.f32.s32 	%f10, %r45;
	fma.rn.f32 	%f11, %f10, 0fBFC90FDA, %f1;
	fma.rn.f32 	%f12, %f10, 0fB3A22168, %f11;
	fma.rn.f32 	%f29, %f10, 0fA7C234C5, %f12;
	abs.f32 	%f3, %f1;
	setp.ltu.f32 	%p2, %f3, 0f47CE4780;
	@%p2 bra 	$L__BB1_9;
	setp.neu.f32 	%p3, %f3, 0f7F800000;
	@%p3 bra 	$L__BB1_4;
	mov.f32 	%f15, 0f00000000;
	mul.rn.f32 	%f29, %f1, %f15;
	mov.b32 	%r45, 0;
	bra.uni 	$L__BB1_9;
$L__BB1_4:
	mov.b32 	%r3, %f1;
	shl.b32 	%r26, %r3, 8;
	or.b32  	%r4, %r26, -2147483648;
	mov.b64 	%rd24, 0;
	mov.b32 	%r42, 0;
	mov.u64 	%rd22, __cudart_i2opi_f;
	mov.u64 	%rd23, %rd1;
$L__BB1_5:
	.pragma "nounroll";
	ld.global.nc.u32 	%r27, [%rd22];
	mad.wide.u32 	%rd13, %r27, %r4, %rd24;
	shr.u64 	%rd24, %rd13, 32;
	st.local.u32 	[%rd23], %rd13;
	add.s32 	%r42, %r42, 1;
	add.s64 	%rd23, %rd23, 4;
	add.s64 	%rd22, %rd22, 4;
	setp.ne.s32 	%p4, %r42, 6;
	@%p4 bra 	$L__BB1_5;
	shr.u32 	%r28, %r3, 23;
	st.local.u32 	[%rd1+24], %rd24;
	and.b32  	%r7, %r28, 31;
	add.s32 	%r29, %r28, -128;
	shr.u32 	%r30, %r29, 5;
	mul.wide.u32 	%rd14, %r30, 4;
	sub.s64 	%rd8, %rd1, %rd14;
	ld.local.u32 	%r43, [%rd8+24];
	ld.local.u32 	%r44, [%rd8+20];
	setp.eq.s32 	%p5, %r7, 0;
	@%p5 bra 	$L__BB1_8;
	shf.l.wrap.b32 	%r43, %r44, %r43, %r7;
	ld.local.u32 	%r31, [%rd8+16];
	shf.l.wrap.b32 	%r44, %r31, %r44, %r7;
$L__BB1_8:
	shr.u32 	%r32, %r43, 30;
	shf.l.wrap.b32 	%r33, %r44, %r43, 2;
	shl.b32 	%r34, %r44, 2;
	shr.u32 	%r35, %r33, 31;
	add.s32 	%r45, %r35, %r32;
	shr.s32 	%r36, %r33, 31;
	xor.b32  	%r37, %r36, %r33;
	xor.b32  	%r38, %r36, %r34;
	cvt.u64.u32 	%rd15, %r37;
	shl.b64 	%rd16, %rd15, 32;
	cvt.u64.u32 	%rd17, %r38;
	or.b64  	%rd18, %rd16, %rd17;
	cvt.rn.f64.s64 	%fd1, %rd18;
	mul.f64 	%fd2, %fd1, 0d3BF921FB54442D19;
	cvt.rn.f32.f64 	%f13, %fd2;
	neg.f32 	%f14, %f13;
	setp.lt.s32 	%p6, %r33, 0;
	selp.f32 	%f29, %f14, %f13, %p6;
$L__BB1_9:
	mul.rn.f32 	%f16, %f29, %f29;
	and.b32  	%r40, %r45, 1;
	setp.eq.b32 	%p7, %r40, 1;
	selp.f32 	%f17, 0f3F800000, %f29, %p7;
	fma.rn.f32 	%f18, %f16, %f17, 0f00000000;
	fma.rn.f32 	%f19, %f16, 0f37CBAC00, 0fBAB607ED;
	selp.f32 	%f20, %f19, 0fB94D4153, %p7;
	selp.f32 	%f21, 0f3D2AAABB, 0f3C0885E4, %p7;
	fma.rn.f32 	%f22, %f20, %f16, %f21;
	selp.f32 	%f23, 0fBEFFFFFF, 0fBE2AAAA8, %p7;
	fma.rn.f32 	%f24, %f22, %f16, %f23;
	fma.rn.f32 	%f25, %f24, %f18, %f17;
	and.b32  	%r41, %r45, 2;
	setp.eq.s32 	%p8, %r41, 0;
	mov.f32 	%f26, 0f00000000;
	sub.f32 	%f27, %f26, %f25;
	selp.f32 	%f28, %f25, %f27, %p8;
	cvt.f64.f32 	%fd3, %f28;
	cvta.to.global.u64 	%rd19, %rd9;
	mul.wide.u32 	%rd20, %r1, 8;
	add.s64 	%rd21, %rd19, %rd20;
	st.global.f64 	[%rd21], %fd3;
$L__BB1_10:
	ret;

}
	// .globl	_Z16kernel_fast_sinfPdi
.visible .entry _Z16kernel_fast_sinfPdi(
	.param .u64 .ptr .align 1 _Z16kernel_fast_sinfPdi_param_0,
	.param .u32 _Z16kernel_fast_sinfPdi_param_1
)
{
	.reg .pred 	%p<2>;
	.reg .b32 	%r<11>;
	.reg .b32 	%f<5>;
	.reg .b64 	%rd<5>;
	.reg .b64 	%fd<2>;

	ld.param.u64 	%rd1, [_Z16kernel_fast_sinfPdi_param_0];
	ld.param.u32 	%r2, [_Z16kernel_fast_sinfPdi_param_1];
	mov.u32 	%r3, %ctaid.x;
	mov.u32 	%r4, %ntid.x;
	mov.u32 	%r5, %tid.x;
	mad.lo.s32 	%r1, %r3, %r4, %r5;
	setp.ge.u32 	%p1, %r1, %r2;
	@%p1 bra 	$L__BB2_2;
	cvta.to.global.u64 	%rd2, %rd1;
	shr.u32 	%r6, %r1, 3;
	mul.hi.u32 	%r7, %r6, 381774871;
	shr.u32 	%r8, %r7, 2;
	mul.lo.s32 	%r9, %r8, 360;
	sub.s32 	%r10, %r1, %r9;
	cvt.rn.f32.u32 	%f1, %r10;
	mul.f32 	%f2, %f1, 0f40490FDB;
	div.rn.f32 	%f3, %f2, 0f43340000;
	sin.approx.f32 	%f4, %f3;
	cvt.f64.f32 	%fd1, %f4;
	mul.wide.u32 	%rd3, %r1, 8;
	add.s64 	%rd4, %rd2, %rd3;
	st.global.f64 	[%rd4], %fd1;
$L__BB2_2:
	ret;

}
.func  (.param .align 16 .b8 func_retval0[16]) __internal_trig_reduction_slowpathd(
	.param .b64 __internal_trig_reduction_slowpathd_param_0
)
{
	.local .align 8 .b8 	__local_depot3[40];
	.reg .b64 	%SP;
	.reg .b64 	%SPL;
	.reg .pred 	%p<10>;
	.reg .b32 	%r<47>;
	.reg .b64 	%rd<74>;
	.reg .b64 	%fd<5>;

	mov.u64 	%SPL, __local_depot3;
	ld.param.f64 	%fd4, [__internal_trig_reduction_slowpathd_param_0];
	add.u64 	%rd1, %SPL, 0;
	{
	.reg .b32 %temp; 
	mov.b64 	{%temp, %r1}, %fd4;
	}
	shr.u32 	%r2, %r1, 20;
	and.b32  	%r3, %r2, 2047;
	setp.eq.s32 	%p1, %r3, 2047;
	mov.b32 	%r46, 0;
	@%p1 bra 	$L__BB3_9;
	add.s32 	%r20, %r3, -1024;
	mov.b64 	%rd20, %fd4;
	shl.b64 	%rd2, %rd20, 11;
	shr.u32 	%r4, %r20, 6;
	sub.s32 	%r45, 15, %r4;
	sub.s32 	%r21, 19, %r4;
	setp.lt.u32 	%p2, %r20, 128;
	selp.b32 	%r6, 18, %r21, %p2;
	setp.ge.s32 	%p3, %r45, %r6;
	mov.b64 	%rd70, 0;
	@%p3 bra 	$L__BB3_4;
	add.s32 	%r23, %r6, %r4;
	neg.s32 	%r43, %r23;
	or.b64  	%rd3, %rd2, -9223372036854775808;
	mov.b64 	%rd70, 0;
	mov.b32 	%r42, 0;
	mov.u64 	%rd25, __cudart_i2opi_d;
	mov.u32 	%r44, %r45;
$L__BB3_3:
	.pragma "nounroll";
	mul.wide.s32 	%rd22, %r42, 8;
	add.s64 	%rd23, %rd1, %rd22;
	mul.wide.s32 	%rd24, %r44, 8;
	add.s64 	%rd26, %rd25, %rd24;
	ld.global.nc.u64 	%rd27, [%rd26];
	{
	.reg .u32 %r0, %r1, %r2, %r3, %alo, %ahi, %blo, %bhi, %clo, %chi;
	mov.b64 	{%alo,%ahi}, %rd27;
	mov.b64 	{%blo,%bhi}, %rd3;
	mov.b64 	{%clo,%chi}, %rd70;
	mad.lo.cc.u32 	%r0, %alo, %blo, %clo;
	madc.hi.cc.u32 	%r1, %alo, %blo, %chi;
	madc.hi.u32 	%r2, %alo, %bhi, 0;
	mad.lo.cc.u32 	%r1, %alo, %bhi, %r1;
	madc.hi.cc.u32 	%r2, %ahi, %blo, %r2;
	madc.hi.u32 	%r3, %ahi, %bhi, 0;
	mad.lo.cc.u32 	%r1, %ahi, %blo, %r1;
	madc.lo.cc.u32 	%r2, %ahi, %bhi, %r2;
	addc.u32 	%r3, %r3, 0;
	mov.b64 	%rd28, {%r0,%r1};
	mov.b64 	%rd70, {%r2,%r3};
	}
	st.local.u64 	[%rd23], %rd28;
	add.s32 	%r44, %r44, 1;
	add.s32 	%r43, %r43, 1;
	add.s32 	%r42, %r42, 1;
	setp.ne.s32 	%p4, %r43, -15;
	mov.u32 	%r45, %r6;
	@%p4 bra 	$L__BB3_3;
$L__BB3_4:
	cvt.s64.s32 	%rd29, %r45;
	cvt.u64.u32 	%rd30, %r4;
	add.s64 	%rd31, %rd30, %rd29;
	shl.b64 	%rd32, %rd31, 3;
	add.s64 	%rd33, %rd1, %rd32;
	st.local.u64 	[%rd33+-120], %rd70;
	and.b32  	%r15, %r2, 63;
	ld.local.u64 	%rd72, [%rd1+16];
	ld.local.u64 	%rd71, [%rd1+24];
	setp.eq.s32 	%p5, %r15, 0;
	@%p5 bra 	$L__BB3_6;
	shl.b64 	%rd34, %rd71, %r15;
	shr.u64 	%rd35, %rd72, 1;
	xor.b32  	%r24, %r15, 63;
	shr.u64 	%rd36, %rd35, %r24;
	or.b64  	%rd71, %rd34, %rd36;
	ld.local.u64 	%rd37, [%rd1+8];
	shl.b64 	%rd38, %rd72, %r15;
	shr.u64 	%rd39, %rd37, 1;
	shr.u64 	%rd40, %rd39, %r24;
	or.b64  	%rd72, %rd38, %rd40;
$L__BB3_6:
	and.b32  	%r25, %r1, -2147483648;
	shr.u64 	%rd41, %rd71, 62;
	cvt.u32.u64 	%r26, %rd41;
	mov.b64 	{%r27, %r28}, %rd71;
	mov.b64 	{%r29, %r30}, %rd72;
	shf.l.wrap.b32 	%r31, %r30, %r27, 2;
	shf.l.wrap.b32 	%r32, %r27, %r28, 2;
	mov.b64 	%rd42, {%r31, %r32};
	shl.b64 	%rd43, %rd72, 2;
	shr.u64 	%rd44, %rd42, 63;
	cvt.u32.u64 	%r33, %rd44;
	add.s32 	%r34, %r33, %r26;
	setp.eq.s32 	%p6, %r25, 0;
	neg.s32 	%r35, %r34;
	selp.b32 	%r46, %r34, %r35, %p6;
	setp.gt.s64 	%p7, %rd42, -1;
	mov.b64 	%rd45, 0;
	{
	.reg .u32 %r0, %r1, %r2, %r3, %a0, %a1, %a2, %a3, %b0, %b1, %b2, %b3;
	mov.b64 	{%a0,%a1}, %rd45;
	mov.b64 	{%a2,%a3}, %rd45;
	mov.b64 	{%b0,%b1}, %rd43;
	mov.b64 	{%b2,%b3}, %rd42;
	sub.cc.u32 	%r0, %a0, %b0;
	subc.cc.u32 	%r1, %a1, %b1;
	subc.cc.u32 	%r2, %a2, %b2;
	subc.u32 	%r3, %a3, %b3;
	mov.b64 	%rd46, {%r0,%r1};
	mov.b64 	%rd47, {%r2,%r3};
	}
	xor.b32  	%r36, %r25, -2147483648;
	selp.b64 	%rd73, %rd42, %rd47, %p7;
	selp.b64 	%rd14, %rd43, %rd46, %p7;
	selp.b32 	%r17, %r25, %r36, %p7;
	clz.b64 	%r37, %rd73;
	cvt.u64.u32 	%rd15, %r37;
	setp.eq.s32 	%p8, %r37, 0;
	@%p8 bra 	$L__BB3_8;
	cvt.u32.u64 	%r38, %rd15;
	and.b32  	%r39, %r38, 63;
	shl.b64 	%rd48, %rd73, %r39;
	shr.u64 	%rd49, %rd14, 1;
	not.b32 	%r40, %r38;
	and.b32  	%r41, %r40, 63;
	shr.u64 	%rd50, %rd49, %r41;
	or.b64  	%rd73, %rd48, %rd50;
$L__BB3_8:
	mov.b64 	%rd51, -3958705157555305931;
	{
	.reg .u32 %r0, %r1, %r2, %r3, %alo, %ahi, %blo, %bhi;
	mov.b64 	{%alo,%ahi}, %rd73;
	mov.b64 	{%blo,%bhi}, %rd51;
	mul.lo.u32 	%r0, %alo, %blo;
	mul.hi.u32 	%r1, %alo, %blo;
	mad.lo.cc.u32 	%r1, %alo, %bhi, %r1;
	madc.hi.u32 	%r2, %alo, %bhi, 0;
	mad.lo.cc.u32 	%r1, %ahi, %blo, %r1;
	madc.hi.cc.u32 	%r2, %ahi, %blo, %r2;
	madc.hi.u32 	%r3, %ahi, %bhi, 0;
	mad.lo.cc.u32 	%r2, %ahi, %bhi, %r2;
	addc.u32 	%r3, %r3, 0;
	mov.b64 	%rd52, {%r0,%r1};
	mov.b64 	%rd53, {%r2,%r3};
	}
	setp.gt.s64 	%p9, %rd53, 0;
	{
	.reg .u32 %r0, %r1, %r2, %r3, %a0, %a1, %a2, %a3, %b0, %b1, %b2, %b3;
	mov.b64 	{%a0,%a1}, %rd52;
	mov.b64 	{%a2,%a3}, %rd53;
	mov.b64 	{%b0,%b1}, %rd52;
	mov.b64 	{%b2,%b3}, %rd53;
	add.cc.u32 	%r0, %a0, %b0;
	addc.cc.u32 	%r1, %a1, %b1;
	addc.cc.u32 	%r2, %a2, %b2;
	addc.u32 	%r3, %a3, %b3;
	mov.b64 	%rd54, {%r0,%r1};
	mov.b64 	%rd55, {%r2,%r3};
	}
	selp.b64 	%rd56, %rd55, %rd53, %p9;
	selp.s64 	%rd57, -1, 0, %p9;
	sub.s64 	%rd58, %rd57, %rd15;
	cvt.u64.u32 	%rd59, %r17;
	shl.b64 	%rd60, %rd59, 32;
	add.s64 	%rd61, %rd56, 1;
	shr.u64 	%rd62, %rd61, 10;
	add.s64 	%rd63, %rd62, 1;
	shr.u64 	%rd64, %rd63, 1;
	shl.b64 	%rd65, %rd58, 52;
	add.s64 	%rd66, %rd65, %rd64;
	add.s64 	%rd67, %rd66, 4602678819172646912;
	or.b64  	%rd68, %rd67, %rd60;
	mov.b64 	%fd4, %rd68;
$L__BB3_9:
	st.param.f64 	[func_retval0], %fd4;
	st.param.b32 	[func_retval0+8], %r46;
	ret;

}


// ===== COMPILED SASS (sm_100) =====

	.target	sm_100

	.elftype	@"ET_EXEC"


//--------------------- .note.nv.tkinfo           --------------------------
	.section	.note.nv.tkinfo,"",@"SHT_NOTE"
	.sectionflags	@"SHF_NOTE_NV_TKINFO"
	.tkinfo
        /*0018*/ 	.word	0x00000002
        /*0030*/ 	.string	""
        /*0030*/ 	.string	"ptxas"
        /*0030*/ 	.string	"Cuda compilation tools, release 13.0, V13.0.88"
        /*0030*/ 	.string	"Build cuda_13.0.r13.0/compiler.36424714_0"
        /*0030*/ 	.string	"-arch sm_100 -m 64 "



//--------------------- .note.nv.cuinfo           --------------------------
	.section	.note.nv.cuinfo,"",@"SHT_NOTE"
	.sectionflags	@"SHF_NOTE_NV_CUINFO"
        /*0018*/ 	.short	0x0002
        /*001a*/ 	.short	0x0064
        /*001c*/ 	.short	0x0082
	.zero		2


//--------------------- .nv.info                  --------------------------
	.section	.nv.info,"",@"SHT_CUDA_INFO"
	.align	4


	//----- nvinfo : EIATTR_REGCOUNT
	.align		4
        /*0000*/ 	.byte	0x04, 0x2f
        /*0002*/ 	.short	(.L_4 - .L_3)
	.align		4
.L_3:
        /*0004*/ 	.word	index@(_Z10kernel_sinPdi)
        /*0008*/ 	.word	0x0000001a


	//----- nvinfo : EIATTR_FRAME_SIZE
	.align		4
.L_4:
        /*000c*/ 	.byte	0x04, 0x11
        /*000e*/ 	.short	(.L_6 - .L_5)
	.align		4
.L_5:
        /*0010*/ 	.word	index@($_Z10kernel_sinPdi$__internal_trig_reduction_slowpathd)
        /*0014*/ 	.word	0x00000028


	//----- nvinfo : EIATTR_FRAME_SIZE
	.align		4
.L_6:
        /*0018*/ 	.byte	0x04, 0x11
        /*001a*/ 	.short	(.L_8 - .L_7)
	.align		4
.L_7:
        /*001c*/ 	.word	index@($__internal_2_$__cuda_sm20_div_rn_f64_full)
        /*0020*/ 	.word	0x00000028


	//----- nvinfo : EIATTR_FRAME_SIZE
	.align		4
.L_8:
        /*0024*/ 	.byte	0x04, 0x11
        /*0026*/ 	.short	(.L_10 - .L_9)
	.align		4
.L_9:
        /*0028*/ 	.word	index@(_Z10kernel_sinPdi)
        /*002c*/ 	.word	0x00000028


	//----- nvinfo : EIATTR_REGCOUNT
	.align		4
.L_10:
        /*0030*/ 	.byte	0x04, 0x2f
        /*0032*/ 	.short	(.L_12 - .L_11)
	.align		4
.L_11:
        /*0034*/ 	.word	index@(_Z11kernel_sinfPdi)
        /*0038*/ 	.word	0x0000000e


	//----- nvinfo : EIATTR_FRAME_SIZE
	.align		4
.L_12:
        /*003c*/ 	.byte	0x04, 0x11
        /*003e*/ 	.short	(.L_14 - .L_13)
	.align		4
.L_13:
        /*0040*/ 	.word	index@($__internal_1_$__cuda_sm3x_div_rn_noftz_f32_slowpath)
        /*0044*/ 	.word	0x00000020


	//----- nvinfo : EIATTR_FRAME_SIZE
	.align		4
.L_14:
        /*0048*/ 	.byte	0x04, 0x11
        /*004a*/ 	.short	(.L_16 - .L_15)
	.align		4
.L_15:
        /*004c*/ 	.word	index@(_Z11kernel_sinfPdi)
        /*0050*/ 	.word	0x00000020


	//----- nvinfo : EIATTR_REGCOUNT
	.align		4
.L_16:
        /*0054*/ 	.byte	0x04, 0x2f
        /*0056*/ 	.short	(.L_18 - .L_17)
	.align		4
.L_17:
        /*0058*/ 	.word	index@(_Z16kernel_fast_sinfPdi)
        /*005c*/ 	.word	0x0000000d


	//----- nvinfo : EIATTR_FRAME_SIZE
	.align		4
.L_18:
        /*0060*/ 	.byte	0x04, 0x11
        /*0062*/ 	.short	(.L_20 - .L_19)
	.align		4
.L_19:
        /*0064*/ 	.word	index@($__internal_0_$__cuda_sm3x_div_rn_noftz_f32_slowpath)
        /*0068*/ 	.word	0x00000000


	//----- nvinfo : EIATTR_FRAME_SIZE
	.align		4
.L_20:
        /*006c*/ 	.byte	0x04, 0x11
        /*006e*/ 	.short	(.L_22 - .L_21)
	.align		4
.L_21:
        /*0070*/ 	.word	index@(_Z16kernel_fast_sinfPdi)
        /*0074*/ 	.word	0x00000000


	//----- nvinfo : EIATTR_MIN_STACK_SIZE
	.align		4
.L_22:
        /*0078*/ 	.byte	0x04, 0x12
        /*007a*/ 	.short	(.L_24 - .L_23)
	.align		4
.L_23:
        /*007c*/ 	.word	index@(_Z16kernel_fast_sinfPdi)
        /*0080*/ 	.word	0x00000000


	//----- nvinfo : EIATTR_MIN_STACK_SIZE
	.align		4
.L_24:
        /*0084*/ 	.byte	0x04, 0x12
        /*0086*/ 	.short	(.L_26 - .L_25)
	.align		4
.L_25:
        /*0088*/ 	.word	index@(_Z11kernel_sinfPdi)
        /*008c*/ 	.word	0x00000020


	//----- nvinfo : EIATTR_MIN_STACK_SIZE
	.align		4
.L_26:
        /*0090*/ 	.byte	0x04, 0x12
        /*0092*/ 	.short	(.L_28 - .L_27)
	.align		4
.L_27:
        /*0094*/ 	.word	index@(_Z10kernel_sinPdi)
        /*0098*/ 	.word	0x00000028
.L_28:


//--------------------- .nv.compat                --------------------------
	.section	.nv.compat,"",@"SHT_CUDA_COMPAT_INFO"
	.align	4
        /*0000*/ 	.byte	0x02, 0x09, 0x00, 0x00, 0x02, 0x02, 0x01, 0x00, 0x02, 0x05, 0x05, 0x00, 0x03, 0x07, 0x01, 0x01
        /*0010*/ 	.byte	0x02, 0x03, 0x00, 0x00, 0x02, 0x06, 0x01, 0x00, 0x04, 0x0b, 0x08, 0x00, 0x01, 0x00, 0x00, 0x00
        /*0020*/ 	.byte	0x00, 0x00, 0x00, 0x00


//--------------------- .nv.info._Z16kernel_fast_sinfPdi --------------------------
	.section	.nv.info._Z16kernel_fast_sinfPdi,"",@"SHT_CUDA_INFO"
	.sectionflags	@""
	.align	4


	//----- nvinfo : EIATTR_CUDA_API_VERSION
	.align		4
        /*0000*/ 	.byte	0x04, 0x37
        /*0002*/ 	.short	(.L_30 - .L_29)
.L_29:
        /*0004*/ 	.word	0x00000082


	//----- nvinfo : EIATTR_KPARAM_INFO
	.align		4
.L_30:
        /*0008*/ 	.byte	0x04, 0x17
        /*000a*/ 	.short	(.L_32 - .L_31)
.L_31:
        /*000c*/ 	.word	0x00000000
        /*0010*/ 	.short	0x0001
        /*0012*/ 	.short	0x0008
        /*0014*/ 	.byte	0x00, 0xf0, 0x11, 0x00


	//----- nvinfo : EIATTR_KPARAM_INFO
	.align		4
.L_32:
        /*0018*/ 	.byte	0x04, 0x17
        /*001a*/ 	.short	(.L_34 - .L_33)
.L_33:
        /*001c*/ 	.word	0x00000000
        /*0020*/ 	.short	0x0000
        /*0022*/ 	.short	0x0000
        /*0024*/ 	.byte	0x00, 0xf5, 0x21, 0x00


	//----- nvinfo : EIATTR_SPARSE_MMA_MASK
	.align		4
.L_34:
        /*0028*/ 	.byte	0x03, 0x50
        /*002a*/ 	.short	0x0000


	//----- nvinfo : EIATTR_MAXREG_COUNT
	.align		4
        /*002c*/ 	.byte	0x03, 0x1b
        /*002e*/ 	.short	0x00ff


	//----- nvinfo : EIATTR_MERCURY_ISA_VERSION
	.align		4
        /*0030*/ 	.byte	0x03, 0x5f
        /*0032*/ 	.short	0x0101


	//----- nvinfo : EIATTR_VRC_CTA_INIT_COUNT
	.align		4
        /*0034*/ 	.byte	0x02, 0x4a
	.zero		1
	.zero		1


	//----- nvinfo : EIATTR_EXIT_INSTR_OFFSETS
	.align		4
        /*0038*/ 	.byte	0x04, 0x1c
        /*003a*/ 	.short	(.L_36 - .L_35)


	//   ....[0]....
.L_35:
        /*003c*/ 	.word	0x00000070


	//   ....[1]....
        /*0040*/ 	.word	0x00000220


	//----- nvinfo : EIATTR_CRS_STACK_SIZE
	.align		4
.L_36:
        /*0044*/ 	.byte	0x04, 0x1e
        /*0046*/ 	.short	(.L_38 - .L_37)
.L_37:
        /*0048*/ 	.word	0x00000000


	//----- nvinfo : EIATTR_CBANK_PARAM_SIZE
	.align		4
.L_38:
        /*004c*/ 	.byte	0x03, 0x19
        /*004e*/ 	.short	0x000c


	//----- nvinfo : EIATTR_PARAM_CBANK
	.align		4
        /*0050*/ 	.byte	0x04, 0x0a
        /*0052*/ 	.short	(.L_40 - .L_39)
	.align		4
.L_39:
        /*0054*/ 	.word	index@(.nv.constant0._Z16kernel_fast_sinfPdi)
        /*0058*/ 	.short	0x0380
        /*005a*/ 	.short	0x000c


	//----- nvinfo : EIATTR_SW_WAR
	.align		4
.L_40:
        /*005c*/ 	.byte	0x04, 0x36
        /*005e*/ 	.short	(.L_42 - .L_41)
.L_41:
        /*0060*/ 	.word	0x00000008
.L_42:


//--------------------- .nv.info._Z11kernel_sinfPdi --------------------------
	.section	.nv.info._Z11kernel_sinfPdi,"",@"SHT_CUDA_INFO"
	.sectionflags	@""
	.align	4


	//----- nvinfo : EIATTR_CUDA_API_VERSION
	.align		4
        /*0000*/ 	.byte	0x04, 0x37
        /*0002*/ 	.short	(.L_44 - .L_43)
.L_43:
        /*0004*/ 	.word	0x00000082


	//----- nvinfo : EIATTR_KPARAM_INFO
	.align		4
.L_44:
        /*0008*/ 	.byte	0x04, 0x17
        /*000a*/ 	.short	(.L_46 - .L_45)
.L_45:
        /*000c*/ 	.word	0x00000000
        /*0010*/ 	.short	0x0001
        /*0012*/ 	.short	0x0008
        /*0014*/ 	.byte	0x00, 0xf0, 0x11, 0x00


	//----- nvinfo : EIATTR_KPARAM_INFO
	.align		4
.L_46:
        /*0018*/ 	.byte	0x04, 0x17
        /*001a*/ 	.short	(.L_48 - .L_47)
.L_47:
        /*001c*/ 	.word	0x00000000
        /*0020*/ 	.short	0x0000
        /*0022*/ 	.short	0x0000
        /*0024*/ 	.byte	0x00, 0xf5, 0x21, 0x00


	//----- nvinfo : EIATTR_SPARSE_MMA_MASK
	.align		4
.L_48:
        /*0028*/ 	.byte	0x03, 0x50
        /*002a*/ 	.short	0x0000


	//----- nvinfo : EIATTR_MAXREG_COUNT
	.align		4
        /*002c*/ 	.byte	0x03, 0x1b
        /*002e*/ 	.short	0x00ff


	//----- nvinfo : EIATTR_MERCURY_ISA_VERSION
	.align		4
        /*0030*/ 	.byte	0x03, 0x5f
        /*0032*/ 	.short	0x0101


	//----- nvinfo : EIATTR_VRC_CTA_INIT_COUNT
	.align		4
        /*0034*/ 	.byte	0x02, 0x4a
	.zero		1
	.zero		1


	//----- nvinfo : EIATTR_EXIT_INSTR_OFFSETS
	.align		4
        /*0038*/ 	.byte	0x04, 0x1c
        /*003a*/ 	.short	(.L_50 - .L_49)


	//   ....[0]....
.L_49:
        /*003c*/ 	.word	0x00000080


	//   ....[1]....
        /*0040*/ 	.word	0x000006d0


	//----- nvinfo : EIATTR_CRS_STACK_SIZE
	.align		4
.L_50:
        /*0044*/ 	.byte	0x04, 0x1e
        /*0046*/ 	.short	(.L_52 - .L_51)
.L_51:
        /*0048*/ 	.word	0x00000000


	//----- nvinfo : EIATTR_CBANK_PARAM_SIZE
	.align		4
.L_52:
        /*004c*/ 	.byte	0x03, 0x19
        /*004e*/ 	.short	0x000c


	//----- nvinfo : EIATTR_PARAM_CBANK
	.align		4
        /*0050*/ 	.byte	0x04, 0x0a
        /*0052*/ 	.short	(.L_54 - .L_53)
	.align		4
.L_53:
        /*0054*/ 	.word	index@(.nv.constant0._Z11kernel_sinfPdi)
        /*0058*/ 	.short	0x0380
        /*005a*/ 	.short	0x000c


	//----- nvinfo : EIATTR_SW_WAR
	.align		4
.L_54:
        /*005c*/ 	.byte	0x04, 0x36
        /*005e*/ 	.short	(.L_56 - .L_55)
.L_55:
        /*0060*/ 	.word	0x00000008
.L_56:


//--------------------- .nv.info._Z10kernel_sinPdi --------------------------
	.section	.nv.info._Z10kernel_sinPdi,"",@"SHT_CUDA_INFO"
	.sectionflags	@""
	.align	4


	//----- nvinfo : EIATTR_CUDA_API_VERSION
	.align		4
        /*0000*/ 	.byte	0x04, 0x37
        /*0002*/ 	.short	(.L_58 - .L_57)
.L_57:
        /*0004*/ 	.word	0x00000082


	//----- nvinfo : EIATTR_KPARAM_INFO
	.align		4
.L_58:
        /*0008*/ 	.byte	0x04, 0x17
        /*000a*/ 	.short	(.L_60 - .L_59)
.L_59:
        /*000c*/ 	.word	0x00000000
        /*0010*/ 	.short	0x0001
        /*0012*/ 	.short	0x0008
        /*0014*/ 	.byte	0x00, 0xf0, 0x11, 0x00


	//----- nvinfo : EIATTR_KPARAM_INFO
	.align		4
.L_60:
        /*0018*/ 	.byte	0x04, 0x17
        /*001a*/ 	.short	(.L_62 - .L_61)
.L_61:
        /*001c*/ 	.word	0x00000000
        /*0020*/ 	.short	0x0000
        /*0022*/ 	.short	0x0000
        /*0024*/ 	.byte	0x00, 0xf5, 0x21, 0x00


	//----- nvinfo : EIATTR_SPARSE_MMA_MASK
	.align		4
.L_62:
        /*0028*/ 	.byte	0x03, 0x50
        /*002a*/ 	.short	0x0000


	//----- nvinfo : EIATTR_MAXREG_COUNT
	.align		4
        /*002c*/ 	.byte	0x03, 0x1b
        /*002e*/ 	.short	0x00ff


	//----- nvinfo : EIATTR_MERCURY_ISA_VERSION
	.align		4
        /*0030*/ 	.byte	0x03, 0x5f
        /*0032*/ 	.short	0x0101


	//----- nvinfo : EIATTR_VRC_CTA_INIT_COUNT
	.align		4
        /*0034*/ 	.byte	0x02, 0x4a
	.zero		1
	.zero		1


	//----- nvinfo : EIATTR_EXIT_INSTR_OFFSETS
	.align		4
        /*0038*/ 	.byte	0x04, 0x1c
        /*003a*/ 	.short	(.L_64 - .L_63)


	//   ....[0]....
.L_63:
        /*003c*/ 	.word	0x00000080


	//   ....[1]....
        /*0040*/ 	.word	0x00000600


	//----- nvinfo : EIATTR_CRS_STACK_SIZE
	.align		4
.L_64:
        /*0044*/ 	.byte	0x04, 0x1e
        /*0046*/ 	.short	(.L_66 - .L_65)
.L_65:
        /*0048*/ 	.word	0x00000000


	//----- nvinfo : EIATTR_CBANK_PARAM_SIZE
	.align		4
.L_66:
        /*004c*/ 	.byte	0x03, 0x19
        /*004e*/ 	.short	0x000c


	//----- nvinfo : EIATTR_PARAM_CBANK
	.align		4
        /*0050*/ 	.byte	0x04, 0x0a
        /*0052*/ 	.short	(.L_68 - .L_67)
	.align		4
.L_67:
        /*0054*/ 	.word	index@(.nv.constant0._Z10kernel_sinPdi)
        /*0058*/ 	.short	0x0380
        /*005a*/ 	.short	0x000c


	//----- nvinfo : EIATTR_SW_WAR
	.align		4
.L_68:
        /*005c*/ 	.byte	0x04, 0x36
        /*005e*/ 	.short	(.L_70 - .L_69)
.L_69:
        /*0060*/ 	.word	0x00000008
.L_70:


//--------------------- .nv.callgraph             --------------------------
	.section	.nv.callgraph,"",@"SHT_CUDA_CALLGRAPH"
	.align	4
	.sectionentsize	8
	.align		4
        /*0000*/ 	.word	0x00000000
	.align		4
        /*0004*/ 	.word	0xffffffff
	.align		4
        /*0008*/ 	.word	0x00000000
	.align		4
        /*000c*/ 	.word	0xfffffffe
	.align		4
        /*0010*/ 	.word	0x00000000
	.align		4
        /*0014*/ 	.word	0xfffffffd
	.align		4
        /*0018*/ 	.word	0x00000000
	.align		4
        /*001c*/ 	.word	0xfffffffc


//--------------------- .nv.constant4             --------------------------
	.section	.nv.constant4,"a",@progbits
	.align	8
	.align		8
.nv.constant4:
        /*0000*/ 	.dword	__cudart_i2opi_f
	.align		8
        /*0008*/ 	.dword	__cudart_i2opi_d
	.align		8
        /*0010*/ 	.dword	__cudart_sin_cos_coeffs


//--------------------- .text._Z16kernel_fast_sinfPdi --------------------------
	.section	.text._Z16kernel_fast_sinfPdi,"ax",@progbits
	.align	128
        .global         _Z16kernel_fast_sinfPdi
        .type           _Z16kernel_fast_sinfPdi,@function
        .size           _Z16kernel_fast_sinfPdi,(.L_x_49 - _Z16kernel_fast_sinfPdi)
        .other          _Z16kernel_fast_sinfPdi,@"STO_CUDA_ENTRY STV_DEFAULT"
_Z16kernel_fast_sinfPdi:
.text._Z16kernel_fast_sinfPdi:
[----:B------:R-:W-:Y:S01]  /*0000*/  LDC R1, c[0x0][0x37c] ;  /* 0x0000df00ff017b82 */ /* 0x000fe20000000800 */
[----:B------:R-:W0:Y:S07]  /*0010*/  S2R R3, SR_TID.X ;  /* 0x0000000000037919 */ /* 0x000e2e0000002100 */
[----:B------:R-:W0:Y:S01]  /*0020*/  S2UR UR4, SR_CTAID.X ;  /* 0x00000000000479c3 */ /* 0x000e220000002500 */
[----:B------:R-:W1:Y:S07]  /*0030*/  LDCU UR5, c[0x0][0x388] ;  /* 0x00007100ff0577ac */ /* 0x000e6e0008000800 */
[----:B------:R-:W0:Y:S02]  /*0040*/  LDC R2, c[0x0][0x360] ;  /* 0x0000d800ff027b82 */ /* 0x000e240000000800 */
[----:B0-----:R-:W-:-:S05]  /*0050*/  IMAD R2, R2, UR4, R3 ;  /* 0x0000000402027c24 */ /* 0x001fca000f8e0203 */
[----:B-1----:R-:W-:-:S13]  /*0060*/  ISETP.GE.U32.AND P0, PT, R2, UR5, PT ;  /* 0x0000000502007c0c */ /* 0x002fda000bf06070 */
[----:B------:R-:W-:Y:S05]  /*0070*/  @P0 EXIT ;  /* 0x000000000000094d */ /* 0x000fea0003800000 */
[----:B------:R-:W-:Y:S01]  /*0080*/  SHF.R.U32.HI R0, RZ, 0x3, R2 ;  /* 0x00000003ff007819 */ /* 0x000fe20000011602 */
[----:B------:R-:W-:Y:S01]  /*0090*/  IMAD.MOV.U32 R4, RZ, RZ, 0x3bb60b61 ;  /* 0x3bb60b61ff047424 */ /* 0x000fe200078e00ff */
[----:B------:R-:W0:Y:S01]  /*00a0*/  LDCU.64 UR6, c[0x0][0x358] ;  /* 0x00006b00ff0677ac */ /* 0x000e220008000a00 */
[----:B------:R-:W-:Y:S01]  /*00b0*/  IMAD.MOV.U32 R5, RZ, RZ, 0x43340000 ;  /* 0x43340000ff057424 */ /* 0x000fe200078e00ff */
[----:B------:R-:W-:Y:S01]  /*00c0*/  BSSY.RECONVERGENT B1, `(.L_x_0) ;  /* 0x000000f000017945 */ /* 0x000fe20003800200 */
[----:B------:R-:W-:-:S05]  /*00d0*/  IMAD.HI.U32 R0, R0, 0x16c16c17, RZ ;  /* 0x16c16c1700007827 */ /* 0x000fca00078e00ff */
[----:B------:R-:W-:-:S05]  /*00e0*/  SHF.R.U32.HI R3, RZ, 0x2, R0 ;  /* 0x00000002ff037819 */ /* 0x000fca0000011600 */
[----:B------:R-:W-:-:S05]  /*00f0*/  IMAD R3, R3, -0x168, R2 ;  /* 0xfffffe9803037824 */ /* 0x000fca00078e0202 */
[----:B------:R-:W-:Y:S01]  /*0100*/  I2FP.F32.U32 R0, R3 ;  /* 0x0000000300007245 */ /* 0x000fe20000201000 */
[----:B------:R-:W-:-:S04]  /*0110*/  FFMA R3, R4, -R5, 1 ;  /* 0x3f80000004037423 */ /* 0x000fc80000000805 */
[----:B------:R-:W-:Y:S01]  /*0120*/  FMUL R0, R0, 3.1415927410125732422 ;  /* 0x40490fdb00007820 */ /* 0x000fe20000400000 */
[----:B------:R-:W-:-:S03]  /*0130*/  FFMA R3, R3, R4, 0.0055555556900799274445 ;  /* 0x3bb60b6103037423 */ /* 0x000fc60000000004 */
[----:B------:R-:W1:Y:S01]  /*0140*/  FCHK P0, R0, 180 ;  /* 0x4334000000007902 */ /* 0x000e620000000000 */
[----:B------:R-:W-:-:S04]  /*0150*/  FFMA R4, R0, R3, RZ ;  /* 0x0000000300047223 */ /* 0x000fc800000000ff */
[----:B------:R-:W-:-:S04]  /*0160*/  FFMA R5, R4, -180, R0 ;  /* 0xc334000004057823 */ /* 0x000fc80000000000 */
[----:B------:R-:W-:Y:S01]  /*0170*/  FFMA R3, R3, R5, R4 ;  /* 0x0000000503037223 */ /* 0x000fe20000000004 */
[----:B01----:R-:W-:Y:S06]  /*0180*/  @!P0 BRA `(.L_x_1) ;  /* 0x0000000000088947 */ /* 0x003fec0003800000 */
[----:B------:R-:W-:-:S07]  /*0190*/  MOV R4, 0x1b0 ;  /* 0x000001b000047802 */ /* 0x000fce0000000f00 */
[----:B------:R-:W-:Y:S05]  /*01a0*/  CALL.REL.NOINC `($__internal_0_$__cuda_sm3x_div_rn_noftz_f32_slowpath) ;  /* 0x0000000000207944 */ /* 0x000fea0003c00000 */
.L_x_1:
[----:B------:R-:W-:Y:S05]  /*01b0*/  BSYNC.RECONVERGENT B1 ;  /* 0x0000000000017941 */ /* 0x000fea0003800200 */
.L_x_0:
[----:B------:R-:W-:Y:S01]  /*01c0*/  FMUL.RZ R0, R3, 0.15915493667125701904 ;  /* 0x3e22f98303007820 */ /* 0x000fe2000040c000 */
[----:B------:R-:W0:Y:S03]  /*01d0*/  LDC.64 R6, c[0x0][0x380] ;  /* 0x0000e000ff067b82 */ /* 0x000e260000000a00 */
[----:B------:R-:W1:Y:S08]  /*01e0*/  MUFU.SIN R4, R0 ;  /* 0x0000000000047308 */ /* 0x000e700000000400 */
[----:B-1----:R-:W1:Y:S01]  /*01f0*/  F2F.F64.F32 R4, R4 ;  /* 0x0000000400047310 */ /* 0x002e620000201800 */
[----:B0-----:R-:W-:-:S05]  /*0200*/  IMAD.WIDE.U32 R2, R2, 0x8, R6 ;  /* 0x0000000802027825 */ /* 0x001fca00078e0006 */
[----:B-1----:R-:W-:Y:S01]  /*0210*/  STG.E.64 desc[UR6][R2.64], R4 ;  /* 0x0000000402007986 */ /* 0x002fe2000c101b06 */
[----:B------:R-:W-:Y:S05]  /*0220*/  EXIT ;  /* 0x000000000000794d */ /* 0x000fea0003800000 */
        .weak           $__internal_0_$__cuda_sm3x_div_rn_noftz_f32_slowpath
        .type           $__internal_0_$__cuda_sm3x_div_rn_noftz_f32_slowpath,@function
        .size           $__internal_0_$__cuda_sm3x_div_rn_noftz_f32_slowpath,(.L_x_49 - $__internal_0_$__cuda_sm3x_div_rn_noftz_f32_slowpath)
$__internal_0_$__cuda_sm3x_div_rn_noftz_f32_slowpath:
[--C-:B------:R-:W-:Y:S01]  /*0230*/  SHF.R.U32.HI R3, RZ, 0x17, R0.reuse ;  /* 0x00000017ff037819 */ /* 0x100fe20000011600 */
[----:B------:R-:W-:Y:S04]  /*0240*/  BSSY.RECONVERGENT B0, `(.L_x_2) ;  /* 0x000005c000007945 */ /* 0x000fe80003800200 */
[----:B------:R-:W-:Y:S01]  /*0250*/  BSSY.RELIABLE B2, `(.L_x_3) ;  /* 0x000001a000027945 */ /* 0x000fe20003800100 */
[----:B------:R-:W-:Y:S01]  /*0260*/  IMAD.MOV.U32 R5, RZ, RZ, R0 ;  /* 0x000000ffff057224 */ /* 0x000fe200078e0000 */
[----:B------:R-:W-:-:S05]  /*0270*/  LOP3.LUT R3, R3, 0xff, RZ, 0xc0, !PT ;  /* 0x000000ff03037812 */ /* 0x000fca00078ec0ff */
[----:B------:R-:W-:-:S05]  /*0280*/  VIADD R7, R3, 0xffffffff ;  /* 0xffffffff03077836 */ /* 0x000fca0000000000 */
[----:B------:R-:W-:-:S13]  /*0290*/  ISETP.GT.U32.OR P0, PT, R7, 0xfd, !PT ;  /* 0x000000fd0700780c */ /* 0x000fda0007f04470 */
[----:B------:R-:W-:Y:S01]  /*02a0*/  @!P0 IMAD.MOV.U32 R6, RZ, RZ, RZ ;  /* 0x000000ffff068224 */ /* 0x000fe200078e00ff */
[----:B------:R-:W-:Y:S06]  /*02b0*/  @!P0 BRA `(.L_x_4) ;  /* 0x00000000004c8947 */ /* 0x000fec0003800000 */
[----:B------:R-:W-:-:S13]  /*02c0*/  FSETP.GTU.FTZ.AND P0, PT, |R0|, +INF , PT ;  /* 0x7f8000000000780b */ /* 0x000fda0003f1c200 */
[----:B------:R-:W-:Y:S05]  /*02d0*/  @P0 BREAK.RELIABLE B2 ;  /* 0x0000000000020942 */ /* 0x000fea0003800100 */
[----:B------:R-:W-:Y:S05]  /*02e0*/  @P0 BRA `(.L_x_5) ;  /* 0x0000000400400947 */ /* 0x000fea0003800000 */
[----:B------:R-:W-:-:S05]  /*02f0*/  IMAD.MOV.U32 R6, RZ, RZ, 0x43340000 ;  /* 0x43340000ff067424 */ /* 0x000fca00078e00ff */
[----:B------:R-:W-:-:S13]  /*0300*/  LOP3.LUT P0, RZ, R6, 0x7fffffff, R5, 0xc8, !PT ;  /* 0x7fffffff06ff7812 */ /* 0x000fda000780c805 */
[----:B------:R-:W-:Y:S05]  /*0310*/  @!P0 BREAK.RELIABLE B2 ;  /* 0x0000000000028942 */ /* 0x000fea0003800100 */
[----:B------:R-:W-:Y:S05]  /*0320*/  @!P0 BRA `(.L_x_6) ;  /* 0x0000000400288947 */ /* 0x000fea0003800000 */
[----:B------:R-:W-:-:S13]  /*0330*/  LOP3.LUT P0, RZ, R5, 0x7fffffff, RZ, 0xc0, !PT ;  /* 0x7fffffff05ff7812 */ /* 0x000fda000780c0ff */
[----:B------:R-:W-:Y:S05]  /*0340*/  @!P0 BREAK.RELIABLE B2 ;  /* 0x0000000000028942 */ /* 0x000fea0003800100 */
[----:B------:R-:W-:Y:S05]  /*0350*/  @!P0 BRA `(.L_x_7) ;  /* 0x0000000400148947 */ /* 0x000fea0003800000 */
[----:B------:R-:W-:Y:S02]  /*0360*/  FSETP.NEU.FTZ.AND P0, PT, |R0|, +INF , PT ;  /* 0x7f8000000000780b */ /* 0x000fe40003f1d200 */
[----:B------:R-:W-:-:S04]  /*0370*/  LOP3.LUT P1, RZ, R6, 0x7fffffff, RZ, 0xc0, !PT ;  /* 0x7fffffff06ff7812 */ /* 0x000fc8000782c0ff */
[----:B------:R-:W-:-:S13]  /*0380*/  PLOP3.LUT P0, PT, P0, P1, PT, 0x2f, 0xf2 ;  /* 0x0000000000f2781c */ /* 0x000fda0000702577 */
[----:B------:R-:W-:Y:S05]  /*0390*/  @P0 BREAK.RELIABLE B2 ;  /* 0x0000000000020942 */ /* 0x000fea0003800100 */
[----:B------:R-:W-:Y:S05]  /*03a0*/  @P0 BRA `(.L_x_8) ;  /* 0x0000000000f40947 */ /* 0x000fea0003800000 */
[----:B------:R-:W-:-:S13]  /*03b0*/  ISETP.GE.AND P0, PT, R7, RZ, PT ;  /* 0x000000ff0700720c */ /* 0x000fda0003f06270 */
[----:B------:R-:W-:Y:S02]  /*03c0*/  @P0 IMAD.MOV.U32 R6, RZ, RZ, RZ ;  /* 0x000000ffff060224 */ /* 0x000fe400078e00ff */
[----:B------:R-:W-:Y:S01]  /*03d0*/  @!P0 FFMA R5, R0, 1.84467440737095516160e+19, RZ ;  /* 0x5f80000000058823 */ /* 0x000fe200000000ff */
[----:B------:R-:W-:-:S07]  /*03e0*/  @!P0 IMAD.MOV.U32 R6, RZ, RZ, -0x40 ;  /* 0xffffffc0ff068424 */ /* 0x000fce00078e00ff */
.L_x_4:
[----:B------:R-:W-:Y:S05]  /*03f0*/  BSYNC.RELIABLE B2 ;  /* 0x0000000000027941 */ /* 0x000fea0003800100 */
.L_x_3:
[----:B------:R-:W-:Y:S01]  /*0400*/  UMOV UR4, 0x43340000 ;  /* 0x4334000000047882 */ /* 0x000fe20000000000 */
[----:B------:R-:W-:Y:S01]  /*0410*/  VIADD R3, R3, 0xffffff81 ;  /* 0xffffff8103037836 */ /* 0x000fe20000000000 */
[----:B------:R-:W-:Y:S01]  /*0420*/  UIADD3 UR4, UPT, UPT, UR4, -0x3800000, URZ ;  /* 0xfc80000004047890 */ /* 0x000fe2000fffe0ff */
[----:B------:R-:W-:Y:S02]  /*0430*/  BSSY.RECONVERGENT B2, `(.L_x_9) ;  /* 0x0000033000027945 */ /* 0x000fe40003800200 */
[----:B------:R-:W-:Y:S01]  /*0440*/  IMAD R0, R3, -0x800000, R5 ;  /* 0xff80000003007824 */ /* 0x000fe200078e0205 */
[----:B------:R-:W-:Y:S02]  /*0450*/  IADD3 R6, PT, PT, R6, -0x7, R3 ;  /* 0xfffffff906067810 */ /* 0x000fe40007ffe003 */
[----:B------:R-:W-:-:S03]  /*0460*/  FADD.FTZ R9, -RZ, -UR4 ;  /* 0x80000004ff097e21 */ /* 0x000fc60008010100 */
[----:B------:R-:W0:Y:S02]  /*0470*/  MUFU.RCP R7, UR4 ;  /* 0x0000000400077d08 */ /* 0x000e240008001000 */
[----:B0-----:R-:W-:-:S04]  /*0480*/  FFMA R8, R7, R9, 1 ;  /* 0x3f80000007087423 */ /* 0x001fc80000000009 */
[----:B------:R-:W-:-:S04]  /*0490*/  FFMA R7, R7, R8, R7 ;  /* 0x0000000807077223 */ /* 0x000fc80000000007 */
[----:B------:R-:W-:-:S04]  /*04a0*/  FFMA R8, R0, R7, RZ ;  /* 0x0000000700087223 */ /* 0x000fc800000000ff */
[----:B------:R-:W-:-:S04]  /*04b0*/  FFMA R5, R9, R8, R0 ;  /* 0x0000000809057223 */ /* 0x000fc80000000000 */
[----:B------:R-:W-:-:S04]  /*04c0*/  FFMA R8, R7, R5, R8 ;  /* 0x0000000507087223 */ /* 0x000fc80000000008 */
[----:B------:R-:W-:-:S04]  /*04d0*/  FFMA R9, R9, R8, R0 ;  /* 0x0000000809097223 */ /* 0x000fc80000000000 */
[----:B------:R-:W-:-:S05]  /*04e0*/  FFMA R5, R7, R9, R8 ;  /* 0x0000000907057223 */ /* 0x000fca0000000008 */
[----:B------:R-:W-:-:S04]  /*04f0*/  SHF.R.U32.HI R0, RZ, 0x17, R5 ;  /* 0x00000017ff007819 */ /* 0x000fc80000011605 */
[----:B------:R-:W-:-:S05]  /*0500*/  LOP3.LUT R0, R0, 0xff, RZ, 0xc0, !PT ;  /* 0x000000ff00007812 */ /* 0x000fca00078ec0ff */
[----:B------:R-:W-:-:S04]  /*0510*/  IMAD.IADD R10, R0, 0x1, R6 ;  /* 0x00000001000a7824 */ /* 0x000fc800078e0206 */
[----:B------:R-:W-:-:S05]  /*0520*/  VIADD R0, R10, 0xffffffff ;  /* 0xffffffff0a007836 */ /* 0x000fca0000000000 */
[----:B------:R-:W-:-:S13]  /*0530*/  ISETP.GE.U32.AND P0, PT, R0, 0xfe, PT ;  /* 0x000000fe0000780c */ /* 0x000fda0003f06070 */
[----:B------:R-:W-:Y:S05]  /*0540*/  @!P0 BRA `(.L_x_10) ;  /* 0x0000000000808947 */ /* 0x000fea0003800000 */
[----:B------:R-:W-:-:S13]  /*0550*/  ISETP.GT.AND P0, PT, R10, 0xfe, PT ;  /* 0x000000fe0a00780c */ /* 0x000fda0003f04270 */
[----:B------:R-:W-:Y:S05]  /*0560*/  @P0 BRA `(.L_x_11) ;  /* 0x00000000006c0947 */ /* 0x000fea0003800000 */
[----:B------:R-:W-:-:S13]  /*0570*/  ISETP.GE.AND P0, PT, R10, 0x1, PT ;  /* 0x000000010a00780c */ /* 0x000fda0003f06270 */
[----:B------:R-:W-:Y:S05]  /*0580*/  @P0 BRA `(.L_x_12) ;  /* 0x0000000000740947 */ /* 0x000fea0003800000 */
[----:B------:R-:W-:Y:S02]  /*0590*/  ISETP.GE.AND P0, PT, R10, -0x18, PT ;  /* 0xffffffe80a00780c */ /* 0x000fe40003f06270 */
[----:B------:R-:W-:-:S11]  /*05a0*/  LOP3.LUT R5, R5, 0x80000000, RZ, 0xc0, !PT ;  /* 0x8000000005057812 */ /* 0x000fd600078ec0ff */
[----:B------:R-:W-:Y:S05]  /*05b0*/  @!P0 BRA `(.L_x_12) ;  /* 0x0000000000688947 */ /* 0x000fea0003800000 */
[CCC-:B------:R-:W-:Y:S01]  /*05c0*/  FFMA.RZ R0, R7.reuse, R9.reuse, R8.reuse ;  /* 0x0000000907007223 */ /* 0x1c0fe2000000c008 */
[C---:B------:R-:W-:Y:S01]  /*05d0*/  VIADD R6, R10.reuse, 0x20 ;  /* 0x000000200a067836 */ /* 0x040fe20000000000 */
[C---:B------:R-:W-:Y:S02]  /*05e0*/  ISETP.NE.AND P2, PT, R10.reuse, RZ, PT ;  /* 0x000000ff0a00720c */ /* 0x040fe40003f45270 */
[----:B------:R-:W-:Y:S02]  /*05f0*/  ISETP.NE.AND P1, PT, R10, RZ, PT ;  /* 0x000000ff0a00720c */ /* 0x000fe40003f25270 */
[----:B------:R-:W-:Y:S01]  /*0600*/  LOP3.LUT R3, R0, 0x7fffff, RZ, 0xc0, !PT ;  /* 0x007fffff00037812 */ /* 0x000fe200078ec0ff */
[CCC-:B------:R-:W-:Y:S01]  /*0610*/  FFMA.RP R0, R7.reuse, R9.reuse, R8.reuse ;  /* 0x0000000907007223 */ /* 0x1c0fe20000008008 */
[----:B------:R-:W-:Y:S01]  /*0620*/  FFMA.RM R7, R7, R9, R8 ;  /* 0x0000000907077223 */ /* 0x000fe20000004008 */
[----:B------:R-:W-:Y:S01]  /*0630*/  IMAD.MOV R8, RZ, RZ, -R10 ;  /* 0x000000ffff087224 */ /* 0x000fe200078e0a0a */
[----:B------:R-:W-:-:S03]  /*0640*/  LOP3.LUT R3, R3, 0x800000, RZ, 0xfc, !PT ;  /* 0x0080000003037812 */ /* 0x000fc600078efcff */
[----:B------:R-:W-:Y:S02]  /*0650*/  FSETP.NEU.FTZ.AND P0, PT, R0, R7, PT ;  /* 0x000000070000720b */ /* 0x000fe40003f1d000 */
[----:B------:R-:W-:Y:S02]  /*0660*/  SHF.L.U32 R6, R3, R6, RZ ;  /* 0x0000000603067219 */ /* 0x000fe400000006ff */
[----:B------:R-:W-:Y:S02]  /*0670*/  SEL R0, R8, RZ, P2 ;  /* 0x000000ff08007207 */ /* 0x000fe40001000000 */
[----:B------:R-:W-:Y:S02]  /*0680*/  ISETP.NE.AND P1, PT, R6, RZ, P1 ;  /* 0x000000ff0600720c */ /* 0x000fe40000f25270 */
[----:B------:R-:W-:Y:S02]  /*0690*/  SHF.R.U32.HI R0, RZ, R0, R3 ;  /* 0x00000000ff007219 */ /* 0x000fe40000011603 */
[----:B------:R-:W-:-:S02]  /*06a0*/  PLOP3.LUT P0, PT, P0, P1, PT, 0xf8, 0x8f ;  /* 0x00000000008f781c */ /* 0x000fc40000703f70 */
[----:B------:R-:W-:Y:S02]  /*06b0*/  SHF.R.U32.HI R6, RZ, 0x1, R0 ;  /* 0x00000001ff067819 */ /* 0x000fe40000011600 */
[----:B------:R-:W-:-:S04]  /*06c0*/  SEL R3, RZ, 0x1, !P0 ;  /* 0x00000001ff037807 */ /* 0x000fc80004000000 */
[----:B------:R-:W-:-:S04]  /*06d0*/  LOP3.LUT R3, R3, 0x1, R6, 0xf8, !PT ;  /* 0x0000000103037812 */ /* 0x000fc800078ef806 */
[----:B------:R-:W-:-:S05]  /*06e0*/  LOP3.LUT R3, R3, R0, RZ, 0xc0, !PT ;  /* 0x0000000003037212 */ /* 0x000fca00078ec0ff */
[----:B------:R-:W-:-:S05]  /*06f0*/  IMAD.IADD R6, R6, 0x1, R3 ;  /* 0x0000000106067824 */ /* 0x000fca00078e0203 */
[----:B------:R-:W-:Y:S01]  /*0700*/  LOP3.LUT R5, R6, R5, RZ, 0xfc, !PT ;  /* 0x0000000506057212 */ /* 0x000fe200078efcff */
[----:B------:R-:W-:Y:S06]  /*0710*/  BRA `(.L_x_12) ;  /* 0x0000000000107947 */ /* 0x000fec0003800000 */
.L_x_11:
[----:B------:R-:W-:-:S04]  /*0720*/  LOP3.LUT R5, R5, 0x80000000, RZ, 0xc0, !PT ;  /* 0x8000000005057812 */ /* 0x000fc800078ec0ff */
[----:B------:R-:W-:Y:S01]  /*0730*/  LOP3.LUT R5, R5, 0x7f800000, RZ, 0xfc, !PT ;  /* 0x7f80000005057812 */ /* 0x000fe200078efcff */
[----:B------:R-:W-:Y:S06]  /*0740*/  BRA `(.L_x_12) ;  /* 0x0000000000047947 */ /* 0x000fec0003800000 */
.L_x_10:
[----:B------:R-:W-:-:S07]  /*0750*/  IMAD R5, R6, 0x800000, R5 ;  /* 0x0080000006057824 */ /* 0x000fce00078e0205 */
.L_x_12:
[----:B------:R-:W-:Y:S05]  /*0760*/  BSYNC.RECONVERGENT B2 ;  /* 0x0000000000027941 */ /* 0x000fea0003800200 */
.L_x_9:
[----:B------:R-:W-:Y:S05]  /*0770*/  BRA `(.L_x_13) ;  /* 0x0000000000207947 */ /* 0x000fea0003800000 */
.L_x_8:
[----:B------:R-:W-:-:S04]  /*0780*/  LOP3.LUT R5, R6, 0x80000000, R5, 0x48, !PT ;  /* 0x8000000006057812 */ /* 0x000fc800078e4805 */
[----:B------:R-:W-:Y:S01]  /*0790*/  LOP3.LUT R5, R5, 0x7f800000, RZ, 0xfc, !PT ;  /* 0x7f80000005057812 */ /* 0x000fe200078efcff */
[----:B------:R-:W-:Y:S06]  /*07a0*/  BRA `(.L_x_13) ;  /* 0x0000000000147947 */ /* 0x000fec0003800000 */
.L_x_7:
[----:B------:R-:W-:Y:S01]  /*07b0*/  LOP3.LUT R5, R6, 0x80000000, R5, 0x48, !PT ;  /* 0x8000000006057812 */ /* 0x000fe200078e4805 */
[----:B------:R-:W-:Y:S06]  /*07c0*/  BRA `(.L_x_13) ;  /* 0x00000000000c7947 */ /* 0x000fec0003800000 */
.L_x_6:
[----:B------:R-:W0:Y:S01]  /*07d0*/  MUFU.RSQ R5, -QNAN ;  /* 0xffc0000000057908 */ /* 0x000e220000001400 */
[----:B------:R-:W-:Y:S05]  /*07e0*/  BRA `(.L_x_13) ;  /* 0x0000000000047947 */ /* 0x000fea0003800000 */
.L_x_5:
[----:B------:R-:W-:-:S07]  /*07f0*/  FADD.FTZ R5, R0, 180 ;  /* 0x4334000000057421 */ /* 0x000fce0000010000 */
.L_x_13:
[----:B------:R-:W-:Y:S05]  /*0800*/  BSYNC.RECONVERGENT B0 ;  /* 0x0000000000007941 */ /* 0x000fea0003800200 */
.L_x_2:
[----:B0-----:R-:W-:Y:S02]  /*0810*/  IMAD.MOV.U32 R3, RZ, RZ, R5 ;  /* 0x000000ffff037224 */ /* 0x001fe400078e0005 */
[----:B------:R-:W-:-:S04]  /*0820*/  IMAD.MOV.U32 R5, RZ, RZ, 0x0 ;  /* 0x00000000ff057424 */ /* 0x000fc800078e00ff */
[----:B------:R-:W-:Y:S05]  /*0830*/  RET.REL.NODEC R4 `(_Z16kernel_fast_sinfPdi) ;  /* 0xfffffff404f07950 */ /* 0x000fea0003c3ffff */
.L_x_14:
[----:B------:R-:W-:-:S00]  /*0840*/  BRA `(.L_x_14) ;  /* 0xfffffffc00fc7947 */ /* 0x000fc0000383ffff */
[----:B------:R-:W-:-:S00]  /*0850*/  NOP ;  /* 0x0000000000007918 */ /* 0x000fc00000000000 */
        /* <DEDUP_REMOVED lines=10> */
.L_x_49:


//--------------------- .text._Z11kernel_sinfPdi  --------------------------
	.section	.text._Z11kernel_sinfPdi,"ax",@progbits
	.align	128
        .global         _Z11kernel_sinfPdi
        .type           _Z11kernel_sinfPdi,@function
        .size           _Z11kernel_sinfPdi,(.L_x_50 - _Z11kernel_sinfPdi)
        .other          _Z11kernel_sinfPdi,@"STO_CUDA_ENTRY STV_DEFAULT"
_Z11kernel_sinfPdi:
.text._Z11kernel_sinfPdi:
[----:B------:R-:W0:Y:S01]  /*0000*/  LDC R1, c[0x0][0x37c] ;  /* 0x0000df00ff017b82 */ /* 0x000e220000000800 */
[----:B------:R-:W1:Y:S07]  /*0010*/  S2R R0, SR_TID.X ;  /* 0x0000000000007919 */ /* 0x000e6e0000002100 */
[----:B------:R-:W1:Y:S01]  /*0020*/  S2UR UR4, SR_CTAID.X ;  /* 0x00000000000479c3 */ /* 0x000e620000002500 */
[----:B------:R-:W2:Y:S01]  /*0030*/  LDCU UR5, c[0x0][0x388] ;  /* 0x00007100ff0577ac */ /* 0x000ea20008000800 */
[----:B0-----:R-:W-:-:S06]  /*0040*/  VIADD R1, R1, 0xffffffe0 ;  /* 0xffffffe001017836 */ /* 0x001fcc0000000000 */
[----:B------:R-:W1:Y:S02]  /*0050*/  LDC R5, c[0x0][0x360] ;  /* 0x0000d800ff057b82 */ /* 0x000e640000000800 */
[----:B-1----:R-:W-:-:S05]  /*0060*/  IMAD R5, R5, UR4, R0 ;  /* 0x0000000405057c24 */ /* 0x002fca000f8e0200 */
[----:B--2---:R-:W-:-:S13]  /*0070*/  ISETP.GE.U32.AND P0, PT, R5, UR5, PT ;  /* 0x0000000505007c0c */ /* 0x004fda000bf06070 */
[----:B------:R-:W-:Y:S05]  /*0080*/  @P0 EXIT ;  /* 0x000000000000094d */ /* 0x000fea0003800000 */
[----:B------:R-:W-:Y:S01]  /*0090*/  SHF.R.U32.HI R0, RZ, 0x3, R5 ;  /* 0x00000003ff007819 */ /* 0x000fe20000011605 */
[----:B------:R-:W-:Y:S01]  /*00a0*/  IMAD.MOV.U32 R3, RZ, RZ, 0x3bb60b61 ;  /* 0x3bb60b61ff037424 */ /* 0x000fe200078e00ff */
[----:B------:R-:W-:Y:S01]  /*00b0*/  BSSY.RECONVERGENT B1, `(.L_x_15) ;  /* 0x0000010000017945 */ /* 0x000fe20003800200 */
[----:B------:R-:W-:Y:S02]  /*00c0*/  IMAD.MOV.U32 R2, RZ, RZ, 0x43340000 ;  /* 0x43340000ff027424 */ /* 0x000fe400078e00ff */
[----:B------:R-:W-:-:S04]  /*00d0*/  IMAD.HI.U32 R0, R0, 0x16c16c17, RZ ;  /* 0x16c16c1700007827 */ /* 0x000fc800078e00ff */
[----:B------:R-:W-:Y:S01]  /*00e0*/  FFMA R2, R3, -R2, 1 ;  /* 0x3f80000003027423 */ /* 0x000fe20000000802 */
[----:B------:R-:W-:-:S03]  /*00f0*/  SHF.R.U32.HI R0, RZ, 0x2, R0 ;  /* 0x00000002ff007819 */ /* 0x000fc60000011600 */
[----:B------:R-:W-:Y:S02]  /*0100*/  FFMA R3, R2, R3, 0.0055555556900799274445 ;  /* 0x3bb60b6102037423 */ /* 0x000fe40000000003 */
[----:B------:R-:W-:-:S05]  /*0110*/  IMAD R0, R0, -0x168, R5 ;  /* 0xfffffe9800007824 */ /* 0x000fca00078e0205 */
[----:B------:R-:W-:-:S05]  /*0120*/  I2FP.F32.U32 R0, R0 ;  /* 0x0000000000007245 */ /* 0x000fca0000201000 */
[----:B------:R-:W-:-:S04]  /*0130*/  FMUL R0, R0, 3.1415927410125732422 ;  /* 0x40490fdb00007820 */ /* 0x000fc80000400000 */
[----:B------:R-:W0:Y:S01]  /*0140*/  FCHK P0, R0, 180 ;  /* 0x4334000000007902 */ /* 0x000e220000000000 */
[----:B------:R-:W-:-:S04]  /*0150*/  FFMA R2, R0, R3, RZ ;  /* 0x0000000300027223 */ /* 0x000fc800000000ff */
[----:B------:R-:W-:-:S04]  /*0160*/  FFMA R4, R2, -180, R0 ;  /* 0xc334000002047823 */ /* 0x000fc80000000000 */
[----:B------:R-:W-:Y:S01]  /*0170*/  FFMA R4, R3, R4, R2 ;  /* 0x0000000403047223 */ /* 0x000fe20000000002 */
[----:B0-----:R-:W-:Y:S06]  /*0180*/  @!P0 BRA `(.L_x_16) ;  /* 0x0000000000088947 */ /* 0x001fec0003800000 */
[----:B------:R-:W-:-:S07]  /*0190*/  MOV R2, 0x1b0 ;  /* 0x000001b000027802 */ /* 0x000fce0000000f00 */
[----:B------:R-:W-:Y:S05]  /*01a0*/  CALL.REL.NOINC `($__internal_1_$__cuda_sm3x_div_rn_noftz_f32_slowpath) ;  /* 0x00000004004c7944 */ /* 0x000fea0003c00000 */
.L_x_16:
[----:B------:R-:W-:Y:S05]  /*01b0*/  BSYNC.RECONVERGENT B1 ;  /* 0x0000000000017941 */ /* 0x000fea0003800200 */
.L_x_15:
[C---:B------:R-:W-:Y:S01]  /*01c0*/  FMUL R0, R4.reuse, 0.63661974668502807617 ;  /* 0x3f22f98304007820 */ /* 0x040fe20000400000 */
[----:B------:R-:W-:Y:S01]  /*01d0*/  FSETP.GE.AND P0, PT, |R4|, 105615, PT ;  /* 0x47ce47800400780b */ /* 0x000fe20003f06200 */
[----:B------:R-:W0:Y:S01]  /*01e0*/  LDCU.64 UR6, c[0x0][0x358] ;  /* 0x00006b00ff0677ac */ /* 0x000e220008000a00 */
[----:B------:R-:W-:Y:S03]  /*01f0*/  BSSY.RECONVERGENT B0, `(.L_x_17) ;  /* 0x0000038000007945 */ /* 0x000fe60003800200 */
[----:B------:R-:W1:Y:S02]  /*0200*/  F2I.NTZ R0, R0 ;  /* 0x0000000000007305 */ /* 0x000e640000203100 */
[----:B-1----:R-:W-:-:S05]  /*0210*/  I2FP.F32.S32 R3, R0 ;  /* 0x0000000000037245 */ /* 0x002fca0000201400 */
[----:B------:R-:W-:-:S04]  /*0220*/  FFMA R2, R3, -1.5707962512969970703, R4 ;  /* 0xbfc90fda03027823 */ /* 0x000fc80000000004 */
[----:B------:R-:W-:-:S04]  /*0230*/  FFMA R2, R3, -7.5497894158615963534e-08, R2 ;  /* 0xb3a2216803027823 */ /* 0x000fc80000000002 */
[----:B------:R-:W-:Y:S01]  /*0240*/  FFMA R2, R3, -5.3903029534742383927e-15, R2 ;  /* 0xa7c234c503027823 */ /* 0x000fe20000000002 */
[----:B0-----:R-:W-:Y:S06]  /*0250*/  @!P0 BRA `(.L_x_18) ;  /* 0x0000000000c48947 */ /* 0x001fec0003800000 */
[----:B------:R-:W-:-:S13]  /*0260*/  FSETP.NEU.AND P0, PT, |R4|, +INF , PT ;  /* 0x7f8000000400780b */ /* 0x000fda0003f0d200 */
[----:B------:R-:W-:Y:S01]  /*0270*/  @!P0 FMUL R2, RZ, R4 ;  /* 0x00000004ff028220 */ /* 0x000fe20000400000 */
[----:B------:R-:W-:Y:S01]  /*0280*/  @!P0 IMAD.MOV.U32 R0, RZ, RZ, RZ ;  /* 0x000000ffff008224 */ /* 0x000fe200078e00ff */
[----:B------:R-:W-:Y:S06]  /*0290*/  @!P0 BRA `(.L_x_18) ;  /* 0x0000000000b48947 */ /* 0x000fec0003800000 */
[----:B------:R-:W-:Y:S01]  /*02a0*/  IMAD.SHL.U32 R2, R4, 0x100, RZ ;  /* 0x0000010004027824 */ /* 0x000fe200078e00ff */
[----:B------:R-:W0:Y:S01]  /*02b0*/  LDCU.64 UR8, c[0x4][URZ] ;  /* 0x01000000ff0877ac */ /* 0x000e220008000a00 */
[----:B------:R-:W-:Y:S02]  /*02c0*/  IMAD.MOV.U32 R6, RZ, RZ, RZ ;  /* 0x000000ffff067224 */ /* 0x000fe400078e00ff */
[----:B------:R-:W-:Y:S01]  /*02d0*/  IMAD.MOV.U32 R0, RZ, RZ, R1 ;  /* 0x000000ffff007224 */ /* 0x000fe200078e0001 */
[----:B------:R-:W-:Y:S01]  /*02e0*/  LOP3.LUT R11, R2, 0x80000000, RZ, 0xfc, !PT ;  /* 0x80000000020b7812 */ /* 0x000fe200078efcff */
[----:B------:R-:W-:Y:S01]  /*02f0*/  UMOV UR5, URZ ;  /* 0x000000ff00057c82 */ /* 0x000fe20008000000 */
[----:B------:R-:W-:-:S05]  /*0300*/  UMOV UR4, URZ ;  /* 0x000000ff00047c82 */ /* 0x000fca0008000000 */
.L_x_19:
[----:B0-----:R-:W-:Y:S02]  /*0310*/  IMAD.U32 R8, RZ, RZ, UR8 ;  /* 0x00000008ff087e24 */ /* 0x001fe4000f8e00ff */
[----:B------:R-:W-:-:S05]  /*0320*/  IMAD.U32 R9, RZ, RZ, UR9 ;  /* 0x00000009ff097e24 */ /* 0x000fca000f8e00ff */
[----:B------:R-:W2:Y:S01]  /*0330*/  LDG.E.CONSTANT R2, desc[UR6][R8.64] ;  /* 0x0000000608027981 */ /* 0x000ea2000c1e9900 */
[----:B------:R-:W-:Y:S02]  /*0340*/  UIADD3 UR8, UP0, UPT, UR8, 0x4, URZ ;  /* 0x0000000408087890 */ /* 0x000fe4000ff1e0ff */
[----:B------:R-:W-:Y:S02]  /*0350*/  UIADD3 UR4, UPT, UPT, UR4, 0x1, URZ ;  /* 0x0000000104047890 */ /* 0x000fe4000fffe0ff */
[----:B------:R-:W-:Y:S02]  /*0360*/  UIADD3.X UR9, UPT, UPT, URZ, UR9, URZ, UP0, !UPT ;  /* 0x00000009ff097290 */ /* 0x000fe400087fe4ff */
[----:B------:R-:W-:Y:S01]  /*0370*/  UISETP.NE.AND UP0, UPT, UR4, 0x6, UPT ;  /* 0x000000060400788c */ /* 0x000fe2000bf05270 */
[----:B--2---:R-:W-:-:S03]  /*0380*/  IMAD.WIDE.U32 R2, R2, R11, RZ ;  /* 0x0000000b02027225 */ /* 0x004fc600078e00ff */
[----:B------:R-:W-:-:S04]  /*0390*/  IADD3 R7, P0, PT, R2, R6, RZ ;  /* 0x0000000602077210 */ /* 0x000fc80007f1e0ff */
[----:B------:R-:W-:Y:S01]  /*03a0*/  IADD3.X R6, PT, PT, R3, UR5, RZ, P0, !PT ;  /* 0x0000000503067c10 */ /* 0x000fe200087fe4ff */
[----:B------:R0:W-:Y:S02]  /*03b0*/  STL [R0], R7 ;  /* 0x0000000700007387 */ /* 0x0001e40000100800 */
[----:B0-----:R-:W-:Y:S01]  /*03c0*/  VIADD R0, R0, 0x4 ;  /* 0x0000000400007836 */ /* 0x001fe20000000000 */
[----:B------:R-:W-:Y:S06]  /*03d0*/  BRA.U UP0, `(.L_x_19) ;  /* 0xfffffffd00cc7547 */ /* 0x000fec000b83ffff */
[----:B------:R-:W-:Y:S01]  /*03e0*/  SHF.R.U32.HI R4, RZ, 0x17, R4 ;  /* 0x00000017ff047819 */ /* 0x000fe20000011604 */
[----:B------:R0:W-:Y:S04]  /*03f0*/  STL [R1+0x18], R6 ;  /* 0x0000180601007387 */ /* 0x0001e80000100800 */
[C---:B------:R-:W-:Y:S01]  /*0400*/  VIADD R0, R4.reuse, 0xffffff80 ;  /* 0xffffff8004007836 */ /* 0x040fe20000000000 */
[----:B------:R-:W-:-:S04]  /*0410*/  LOP3.LUT P0, R4, R4, 0x1f, RZ, 0xc0, !PT ;  /* 0x0000001f04047812 */ /* 0x000fc8000780c0ff */
[----:B------:R-:W-:-:S05]  /*0420*/  SHF.R.U32.HI R0, RZ, 0x5, R0 ;  /* 0x00000005ff007819 */ /* 0x000fca0000011600 */
[----:B------:R-:W-:-:S05]  /*0430*/  IMAD R10, R0, -0x4, R1 ;  /* 0xfffffffc000a7824 */ /* 0x000fca00078e0201 */
[----:B------:R-:W2:Y:S04]  /*0440*/  LDL R0, [R10+0x18] ;  /* 0x000018000a007983 */ /* 0x000ea80000100800 */
[----:B------:R-:W2:Y:S04]  /*0450*/  LDL R3, [R10+0x14] ;  /* 0x000014000a037983 */ /* 0x000ea80000100800 */
[----:B------:R-:W3:Y:S01]  /*0460*/  @P0 LDL R2, [R10+0x10] ;  /* 0x000010000a020983 */ /* 0x000ee20000100800 */
[----:B------:R-:W-:Y:S01]  /*0470*/  UMOV UR4, 0x54442d19 ;  /* 0x54442d1900047882 */ /* 0x000fe20000000000 */
[----:B------:R-:W-:Y:S01]  /*0480*/  UMOV UR5, 0x3bf921fb ;  /* 0x3bf921fb00057882 */ /* 0x000fe20000000000 */
[----:B--2---:R-:W-:-:S02]  /*0490*/  @P0 SHF.L.W.U32.HI R0, R3, R4, R0 ;  /* 0x0000000403000219 */ /* 0x004fc40000010e00 */
[----:B---3--:R-:W-:-:S04]  /*04a0*/  @P0 SHF.L.W.U32.HI R3, R2, R4, R3 ;  /* 0x0000000402030219 */ /* 0x008fc80000010e03 */
[C---:B------:R-:W-:Y:S01]  /*04b0*/  SHF.L.W.U32.HI R2, R3.reuse, 0x2, R0 ;  /* 0x0000000203027819 */ /* 0x040fe20000010e00 */
[----:B------:R-:W-:-:S03]  /*04c0*/  IMAD.SHL.U32 R3, R3, 0x4, RZ ;  /* 0x0000000403037824 */ /* 0x000fc600078e00ff */
[----:B------:R-:W-:Y:S02]  /*04d0*/  SHF.R.S32.HI R4, RZ, 0x1f, R2 ;  /* 0x0000001fff047819 */ /* 0x000fe40000011402 */
[----:B------:R-:W-:Y:S02]  /*04e0*/  ISETP.GE.AND P0, PT, R2, RZ, PT ;  /* 0x000000ff0200720c */ /* 0x000fe40003f06270 */
[C---:B------:R-:W-:Y:S02]  /*04f0*/  LOP3.LUT R8, R4.reuse, R3, RZ, 0x3c, !PT ;  /* 0x0000000304087212 */ /* 0x040fe400078e3cff */
[----:B------:R-:W-:Y:S02]  /*0500*/  LOP3.LUT R9, R4, R2, RZ, 0x3c, !PT ;  /* 0x0000000204097212 */ /* 0x000fe400078e3cff */
[----:B------:R-:W-:-:S04]  /*0510*/  SHF.R.U32.HI R3, RZ, 0x1e, R0 ;  /* 0x0000001eff037819 */ /* 0x000fc80000011600 */
[----:B------:R-:W0:Y:S01]  /*0520*/  I2F.F64.S64 R8, R8 ;  /* 0x0000000800087312 */ /* 0x000e220000301c00 */
[----:B------:R-:W-:Y:S01]  /*0530*/  LEA.HI R0, R2, R3, RZ, 0x1 ;  /* 0x0000000302007211 */ /* 0x000fe200078f08ff */
[----:B0-----:R-:W-:-:S10]  /*0540*/  DMUL R6, R8, UR4 ;  /* 0x0000000408067c28 */ /* 0x001fd40008000000 */
[----:B------:R-:W0:Y:S02]  /*0550*/  F2F.F32.F64 R6, R6 ;  /* 0x0000000600067310 */ /* 0x000e240000301000 */
[----:B0-----:R-:W-:-:S07]  /*0560*/  FSEL R2, -R6, R6, !P0 ;  /* 0x0000000606027208 */ /* 0x001fce0004000100 */
.L_x_18:
[----:B------:R-:W-:Y:S05]  /*0570*/  BSYNC.RECONVERGENT B0 ;  /* 0x0000000000007941 */ /* 0x000fea0003800200 */
.L_x_17:
[----:B------:R-:W-:Y:S01]  /*0580*/  LOP3.LUT R6, R0, 0x1, RZ, 0xc0, !PT ;  /* 0x0000000100067812 */ /* 0x000fe200078ec0ff */
[----:B------:R-:W-:Y:S02]  /*0590*/  IMAD.MOV.U32 R4, RZ, RZ, 0x37cbac00 ;  /* 0x37cbac00ff047424 */ /* 0x000fe400078e00ff */
[----:B------:R-:W-:Y:S01]  /*05a0*/  FMUL R3, R2, R2 ;  /* 0x0000000202037220 */ /* 0x000fe20000400000 */
[----:B------:R-:W-:Y:S01]  /*05b0*/  IMAD.MOV.U32 R9, RZ, RZ, 0x3effffff ;  /* 0x3effffffff097424 */ /* 0x000fe200078e00ff */
[----:B------:R-:W-:Y:S01]  /*05c0*/  ISETP.NE.U32.AND P0, PT, R6, 0x1, PT ;  /* 0x000000010600780c */ /* 0x000fe20003f05070 */
[----:B------:R-:W-:Y:S02]  /*05d0*/  IMAD.MOV.U32 R6, RZ, RZ, 0x3d2aaabb ;  /* 0x3d2aaabbff067424 */ /* 0x000fe400078e00ff */
[----:B------:R-:W-:Y:S01]  /*05e0*/  FFMA R4, R3, R4, -0.0013887860113754868507 ;  /* 0xbab607ed03047423 */ /* 0x000fe20000000004 */
[----:B------:R-:W-:Y:S02]  /*05f0*/  LOP3.LUT P1, RZ, R0, 0x2, RZ, 0xc0, !PT ;  /* 0x0000000200ff7812 */ /* 0x000fe4000782c0ff */
[----:B------:R-:W-:-:S02]  /*0600*/  FSEL R9, -R9, -0.16666662693023681641, !P0 ;  /* 0xbe2aaaa809097808 */ /* 0x000fc40004000100 */
[----:B------:R-:W-:Y:S02]  /*0610*/  FSEL R4, R4, -0.00019574658654164522886, !P0 ;  /* 0xb94d415304047808 */ /* 0x000fe40004000000 */
[----:B------:R-:W-:Y:S02]  /*0620*/  FSEL R6, R6, 0.0083327032625675201416, !P0 ;  /* 0x3c0885e406067808 */ /* 0x000fe40004000000 */
[----:B------:R-:W-:-:S03]  /*0630*/  FSEL R0, R2, 1, P0 ;  /* 0x3f80000002007808 */ /* 0x000fc60000000000 */
[C---:B------:R-:W-:Y:S02]  /*0640*/  FFMA R4, R3.reuse, R4, R6 ;  /* 0x0000000403047223 */ /* 0x040fe40000000006 */
[----:B------:R-:W0:Y:S02]  /*0650*/  LDC.64 R6, c[0x0][0x380] ;  /* 0x0000e000ff067b82 */ /* 0x000e240000000a00 */
[C---:B------:R-:W-:Y:S01]  /*0660*/  FFMA R4, R3.reuse, R4, R9 ;  /* 0x0000000403047223 */ /* 0x040fe20000000009 */
[----:B------:R-:W-:-:S04]  /*0670*/  FFMA R3, R3, R0, RZ ;  /* 0x0000000003037223 */ /* 0x000fc800000000ff */
[----:B------:R-:W-:-:S04]  /*0680*/  FFMA R3, R3, R4, R0 ;  /* 0x0000000403037223 */ /* 0x000fc80000000000 */
[----:B------:R-:W-:-:S06]  /*0690*/  @P1 FADD R3, RZ, -R3 ;  /* 0x80000003ff031221 */ /* 0x000fcc0000000000 */
[----:B------:R-:W1:Y:S01]  /*06a0*/  F2F.F64.F32 R2, R3 ;  /* 0x0000000300027310 */ /* 0x000e620000201800 */
[----:B0-----:R-:W-:-:S05]  /*06b0*/  IMAD.WIDE.U32 R4, R5, 0x8, R6 ;  /* 0x0000000805047825 */ /* 0x001fca00078e0006 */
[----:B-1----:R-:W-:Y:S01]  /*06c0*/  STG.E.64 desc[UR6][R4.64], R2 ;  /* 0x0000000204007986 */ /* 0x002fe2000c101b06 */
[----:B------:R-:W-:Y:S05]  /*06d0*/  EXIT ;  /* 0x000000000000794d */ /* 0x000fea0003800000 */
        .weak           $__internal_1_$__cuda_sm3x_div_rn_noftz_f32_slowpath
        .type           $__internal_1_$__cuda_sm3x_div_rn_noftz_f32_slowpath,@function
        .size           $__internal_1_$__cuda_sm3x_div_rn_noftz_f32_slowpath,(.L_x_50 - $__internal_1_$__cuda_sm3x_div_rn_noftz_f32_slowpath)
$__internal_1_$__cuda_sm3x_div_rn_noftz_f32_slowpath:
        /* <DEDUP_REMOVED lines=28> */
.L_x_22:
[----:B------:R-:W-:Y:S05]  /*08a0*/  BSYNC.RELIABLE B2 ;  /* 0x0000000000027941 */ /* 0x000fea0003800100 */
.L_x_21:
        /* <DEDUP_REMOVED lines=50> */
.L_x_29:
[----:B------:R-:W-:-:S04]  /*0bd0*/  LOP3.LUT R4, R4, 0x80000000, RZ, 0xc0, !PT ;  /* 0x8000000004047812 */ /* 0x000fc800078ec0ff */
[----:B------:R-:W-:Y:S01]  /*0be0*/  LOP3.LUT R4, R4, 0x7f800000, RZ, 0xfc, !PT ;  /* 0x7f80000004047812 */ /* 0x000fe200078efcff */
[----:B------:R-:W-:Y:S06]  /*0bf0*/  BRA `(.L_x_30) ;  /* 0x0000000000047947 */ /* 0x000fec0003800000 */
.L_x_28:
[----:B------:R-:W-:-:S07]  /*0c00*/  IMAD R4, R3, 0x800000, R4 ;  /* 0x0080000003047824 */ /* 0x000fce00078e0204 */
.L_x_30:
[----:B------:R-:W-:Y:S05]  /*0c10*/  BSYNC.RECONVERGENT B2 ;  /* 0x0000000000027941 */ /* 0x000fea0003800200 */
.L_x_27:
[----:B------:R-:W-:Y:S05]  /*0c20*/  BRA `(.L_x_31) ;  /* 0x0000000000207947 */ /* 0x000fea0003800000 */
.L_x_26:
[----:B------:R-:W-:-:S04]  /*0c30*/  LOP3.LUT R4, R7, 0x80000000, R4, 0x48, !PT ;  /* 0x8000000007047812 */ /* 0x000fc800078e4804 */
[----:B------:R-:W-:Y:S01]  /*0c40*/  LOP3.LUT R4, R4, 0x7f800000, RZ, 0xfc, !PT ;  /* 0x7f80000004047812 */ /* 0x000fe200078efcff */
[----:B------:R-:W-:Y:S06]  /*0c50*/  BRA `(.L_x_31) ;  /* 0x0000000000147947 */ /* 0x000fec0003800000 */
.L_x_25:
[----:B------:R-:W-:Y:S01]  /*0c60*/  LOP3.LUT R4, R7, 0x80000000, R4, 0x48, !PT ;  /* 0x8000000007047812 */ /* 0x000fe200078e4804 */
[----:B------:R-:W-:Y:S06]  /*0c70*/  BRA `(.L_x_31) ;  /* 0x00000000000c7947 */ /* 0x000fec0003800000 */
.L_x_24:
[----:B------:R-:W0:Y:S01]  /*0c80*/  MUFU.RSQ R4, -QNAN ;  /* 0xffc0000000047908 */ /* 0x000e220000001400 */
[----:B------:R-:W-:Y:S05]  /*0c90*/  BRA `(.L_x_31) ;  /* 0x0000000000047947 */ /* 0x000fea0003800000 */
.L_x_23:
[----:B------:R-:W-:-:S07]  /*0ca0*/  FADD.FTZ R4, R0, 180 ;  /* 0x4334000000047421 */ /* 0x000fce0000010000 */
.L_x_31:
[----:B------:R-:W-:Y:S05]  /*0cb0*/  BSYNC.RECONVERGENT B0 ;  /* 0x0000000000007941 */ /* 0x000fea0003800200 */
.L_x_20:
[----:B------:R-:W-:-:S04]  /*0cc0*/  IMAD.MOV.U32 R3, RZ, RZ, 0x0 ;  /* 0x00000000ff037424 */ /* 0x000fc800078e00ff */
[----:B0-----:R-:W-:Y:S05]  /*0cd0*/  RET.REL.NODEC R2 `(_Z11kernel_sinfPdi) ;  /* 0xfffffff002c87950 */ /* 0x001fea0003c3ffff */
.L_x_32:
        /* <DEDUP_REMOVED lines=10> */
.L_x_50:


//--------------------- .text._Z10kernel_sinPdi   --------------------------
	.section	.text._Z10kernel_sinPdi,"ax",@progbits
	.align	128
        .global         _Z10kernel_sinPdi
        .type           _Z10kernel_sinPdi,@function
        .size           _Z10kernel_sinPdi,(.L_x_52 - _Z10kernel_sinPdi)
        .other          _Z10kernel_sinPdi,@"STO_CUDA_ENTRY STV_DEFAULT"
_Z10kernel_sinPdi:
.text._Z10kernel_sinPdi:
        /* <DEDUP_REMOVED lines=9> */
[----:B------:R-:W0:Y:S01]  /*0090*/  MUFU.RCP64H R3, 180 ;  /* 0x4066800000037908 */ /* 0x000e220000001800 */
[----:B------:R-:W-:Y:S01]  /*00a0*/  IMAD.MOV.U32 R6, RZ, RZ, 0x0 ;  /* 0x00000000ff067424 */ /* 0x000fe200078e00ff */
[----:B------:R-:W-:Y:S01]  /*00b0*/  SHF.R.U32.HI R0, RZ, 0x3, R10 ;  /* 0x00000003ff007819 */ /* 0x000fe2000001160a */
[----:B------:R-:W-:Y:S01]  /*00c0*/  IMAD.MOV.U32 R7, RZ, RZ, 0x40668000 ;  /* 0x40668000ff077424 */ /* 0x000fe200078e00ff */
[----:B------:R-:W-:Y:S01]  /*00d0*/  BSSY.RECONVERGENT B0, `(.L_x_33) ;  /* 0x0000018000007945 */ /* 0x000fe20003800200 */
[----:B------:R-:W-:Y:S02]  /*00e0*/  IMAD.MOV.U32 R2, RZ, RZ, 0x1 ;  /* 0x00000001ff027424 */ /* 0x000fe400078e00ff */
[----:B------:R-:W-:-:S05]  /*00f0*/  IMAD.HI.U32 R0, R0, 0x16c16c17, RZ ;  /* 0x16c16c1700007827 */ /* 0x000fca00078e00ff */
[----:B------:R-:W-:Y:S01]  /*0100*/  SHF.R.U32.HI R9, RZ, 0x2, R0 ;  /* 0x00000002ff097819 */ /* 0x000fe20000011600 */
[----:B0-----:R-:W-:-:S04]  /*0110*/  DFMA R4, R2, -R6, 1 ;  /* 0x3ff000000204742b */ /* 0x001fc80000000806 */
[----:B------:R-:W-:-:S05]  /*0120*/  IMAD R9, R9, -0x168, R10 ;  /* 0xfffffe9809097824 */ /* 0x000fca00078e020a */
[----:B------:R-:W-:Y:S01]  /*0130*/  I2FP.F32.U32 R9, R9 ;  /* 0x0000000900097245 */ /* 0x000fe20000201000 */
[----:B------:R-:W-:-:S08]  /*0140*/  DFMA R4, R4, R4, R4 ;  /* 0x000000040404722b */ /* 0x000fd00000000004 */
[----:B------:R-:W-:Y:S01]  /*0150*/  DFMA R2, R2, R4, R2 ;  /* 0x000000040202722b */ /* 0x000fe20000000002 */
[----:B------:R-:W-:-:S07]  /*0160*/  FMUL R4, R9, 3.1415927410125732422 ;  /* 0x40490fdb09047820 */ /* 0x000fce0000400000 */
[C---:B------:R-:W-:Y:S01]  /*0170*/  DFMA R6, R2.reuse, -R6, 1 ;  /* 0x3ff000000206742b */ /* 0x040fe20000000806 */
[----:B------:R-:W0:Y:S07]  /*0180*/  F2F.F64.F32 R4, R4 ;  /* 0x0000000400047310 */ /* 0x000e2e0000201800 */
[----:B------:R-:W-:-:S08]  /*0190*/  DFMA R2, R2, R6, R2 ;  /* 0x000000060202722b */ /* 0x000fd00000000002 */
[----:B0-----:R-:W-:Y:S01]  /*01a0*/  DMUL R6, R4, R2 ;  /* 0x0000000204067228 */ /* 0x001fe20000000000 */
[----:B------:R-:W-:-:S07]  /*01b0*/  FSETP.GEU.AND P1, PT, |R5|, 6.5827683646048100446e-37, PT ;  /* 0x036000000500780b */ /* 0x000fce0003f2e200 */
[----:B------:R-:W-:-:S08]  /*01c0*/  DFMA R8, R6, -180, R4 ;  /* 0xc06680000608782b */ /* 0x000fd00000000004 */
[----:B------:R-:W-:-:S10]  /*01d0*/  DFMA R2, R2, R8, R6 ;  /* 0x000000080202722b */ /* 0x000fd40000000006 */
[----:B------:R-:W-:-:S05]  /*01e0*/  FFMA R0, RZ, 3.6015625, R3 ;  /* 0x40668000ff007823 */ /* 0x000fca0000000003 */
[----:B------:R-:W-:-:S13]  /*01f0*/  FSETP.GT.AND P0, PT, |R0|, 1.469367938527859385e-39, PT ;  /* 0x001000000000780b */ /* 0x000fda0003f04200 */
[----:B------:R-:W-:Y:S05]  /*0200*/  @P0 BRA P1, `(.L_x_34) ;  /* 0x0000000000100947 */ /* 0x000fea0000800000 */
[----:B------:R-:W-:-:S07]  /*0210*/  MOV R0, 0x230 ;  /* 0x0000023000007802 */ /* 0x000fce0000000f00 */
[----:B------:R-:W-:Y:S05]  /*0220*/  CALL.REL.NOINC `($__internal_2_$__cuda_sm20_div_rn_f64_full) ;  /* 0x0000000000f87944 */ /* 0x000fea0003c00000 */
[----:B------:R-:W-:Y:S02]  /*0230*/  IMAD.MOV.U32 R2, RZ, RZ, R12 ;  /* 0x000000ffff027224 */ /* 0x000fe400078e000c */
[----:B------:R-:W-:-:S07]  /*0240*/  IMAD.MOV.U32 R3, RZ, RZ, R13 ;  /* 0x000000ffff037224 */ /* 0x000fce00078e000d */
.L_x_34:
[----:B------:R-:W-:Y:S05]  /*0250*/  BSYNC.RECONVERGENT B0 ;  /* 0x0000000000007941 */ /* 0x000fea0003800200 */
.L_x_33:
[----:B------:R-:W-:Y:S01]  /*0260*/  DSETP.NEU.AND P0, PT, R2, +INF , PT ;  /* 0x7ff000000200742a */ /* 0x000fe20003f0d000 */
[----:B------:R-:W0:Y:S01]  /*0270*/  LDCU.64 UR4, c[0x0][0x358] ;  /* 0x00006b00ff0477ac */ /* 0x000e220008000a00 */
[----:B------:R-:W-:-:S12]  /*0280*/  BSSY.RECONVERGENT B0, `(.L_x_35) ;  /* 0x0000017000007945 */ /* 0x000fd80003800200 */
[----:B------:R-:W-:Y:S01]  /*0290*/  @!P0 DMUL R8, RZ, +INF ;  /* 0x7ff00000ff088828 */ /* 0x000fe20000000000 */
[----:B------:R-:W-:Y:S01]  /*02a0*/  @!P0 IMAD.MOV.U32 R0, RZ, RZ, RZ ;  /* 0x000000ffff008224 */ /* 0x000fe200078e00ff */
[----:B------:R-:W-:Y:S09]  /*02b0*/  @!P0 BRA `(.L_x_36) ;  /* 0x00000000004c8947 */ /* 0x000ff20003800000 */
[----:B------:R-:W-:Y:S01]  /*02c0*/  UMOV UR6, 0x6dc9c883 ;  /* 0x6dc9c88300067882 */ /* 0x000fe20000000000 */
[----:B------:R-:W-:Y:S01]  /*02d0*/  UMOV UR7, 0x3fe45f30 ;  /* 0x3fe45f3000077882 */ /* 0x000fe20000000000 */
[C---:B------:R-:W-:Y:S02]  /*02e0*/  DSETP.GE.AND P0, PT, R2.reuse, 2.14748364800000000000e+09, PT ;  /* 0x41e000000200742a */ /* 0x040fe40003f06000 */
[----:B------:R-:W-:Y:S01]  /*02f0*/  DMUL R4, R2, UR6 ;  /* 0x0000000602047c28 */ /* 0x000fe20008000000 */
[----:B------:R-:W-:Y:S01]  /*0300*/  UMOV UR6, 0x54442d18 ;  /* 0x54442d1800067882 */ /* 0x000fe20000000000 */
[----:B------:R-:W-:-:S04]  /*0310*/  UMOV UR7, 0x3ff921fb ;  /* 0x3ff921fb00077882 */ /* 0x000fc80000000000 */
[----:B------:R-:W1:Y:S08]  /*0320*/  F2I.F64 R0, R4 ;  /* 0x0000000400007311 */ /* 0x000e700000301100 */
[----:B-1----:R-:W1:Y:S02]  /*0330*/  I2F.F64 R8, R0 ;  /* 0x0000000000087312 */ /* 0x002e640000201c00 */
[----:B-1----:R-:W-:Y:S01]  /*0340*/  DFMA R6, R8, -UR6, R2 ;  /* 0x8000000608067c2b */ /* 0x002fe20008000002 */
[----:B------:R-:W-:Y:S01]  /*0350*/  UMOV UR6, 0x33145c00 ;  /* 0x33145c0000067882 */ /* 0x000fe20000000000 */
[----:B------:R-:W-:-:S06]  /*0360*/  UMOV UR7, 0x3c91a626 ;  /* 0x3c91a62600077882 */ /* 0x000fcc0000000000 */
[----:B------:R-:W-:Y:S01]  /*0370*/  DFMA R6, R8, -UR6, R6 ;  /* 0x8000000608067c2b */ /* 0x000fe20008000006 */
[----:B------:R-:W-:Y:S01]  /*0380*/  UMOV UR6, 0x252049c0 ;  /* 0x252049c000067882 */ /* 0x000fe20000000000 */
[----:B------:R-:W-:-:S06]  /*0390*/  UMOV UR7, 0x397b839a ;  /* 0x397b839a00077882 */ /* 0x000fcc0000000000 */
[----:B------:R-:W-:Y:S01]  /*03a0*/  DFMA R8, R8, -UR6, R6 ;  /* 0x8000000608087c2b */ /* 0x000fe20008000006 */
[----:B------:R-:W-:Y:S10]  /*03b0*/  @!P0 BRA `(.L_x_36) ;  /* 0x00000000000c8947 */ /* 0x000ff40003800000 */
[----:B------:R-:W-:Y:S01]  /*03c0*/  IMAD.MOV.U32 R14, RZ, RZ, R3 ;  /* 0x000000ffff0e7224 */ /* 0x000fe200078e0003 */
[----:B------:R-:W-:-:S07]  /*03d0*/  MOV R12, 0x3f0 ;  /* 0x000003f0000c7802 */ /* 0x000fce0000000f00 */
[----:B0-----:R-:W-:Y:S05]  /*03e0*/  CALL.REL.NOINC `($_Z10kernel_sinPdi$__internal_trig_reduction_slowpathd) ;  /* 0x0000000400c47944 */ /* 0x001fea0003c00000 */
.L_x_36:
[----:B0-----:R-:W-:Y:S05]  /*03f0*/  BSYNC.RECONVERGENT B0 ;  /* 0x0000000000007941 */ /* 0x001fea0003800200 */
.L_x_35:
[----:B------:R-:W0:Y:S01]  /*0400*/  LDCU.64 UR6, c[0x4][0x10] ;  /* 0x01000200ff0677ac */ /* 0x000e220008000a00 */
[----:B------:R-:W-:-:S05]  /*0410*/  IMAD.SHL.U32 R2, R0, 0x40, RZ ;  /* 0x0000004000027824 */ /* 0x000fca00078e00ff */
[----:B------:R-:W-:-:S04]  /*0420*/  LOP3.LUT R2, R2, 0x40, RZ, 0xc0, !PT ;  /* 0x0000004002027812 */ /* 0x000fc800078ec0ff */
[----:B0-----:R-:W-:-:S05]  /*0430*/  IADD3 R20, P0, PT, R2, UR6, RZ ;  /* 0x0000000602147c10 */ /* 0x001fca000ff1e0ff */
[----:B------:R-:W-:-:S05]  /*0440*/  IMAD.X R21, RZ, RZ, UR7, P0 ;  /* 0x00000007ff157e24 */ /* 0x000fca00080e06ff */
[----:B------:R-:W2:Y:S04]  /*0450*/  LDG.E.128.CONSTANT R16, desc[UR4][R20.64] ;  /* 0x0000000414107981 */ /* 0x000ea8000c1e9d00 */
[----:B------:R-:W3:Y:S04]  /*0460*/  LDG.E.128.CONSTANT R12, desc[UR4][R20.64+0x10] ;  /* 0x00001004140c7981 */ /* 0x000ee8000c1e9d00 */
[----:B------:R-:W4:Y:S01]  /*0470*/  LDG.E.128.CONSTANT R4, desc[UR4][R20.64+0x20] ;  /* 0x0000200414047981 */ /* 0x000f22000c1e9d00 */
[----:B------:R-:W-:Y:S01]  /*0480*/  LOP3.LUT R2, R0, 0x1, RZ, 0xc0, !PT ;  /* 0x0000000100027812 */ /* 0x000fe200078ec0ff */
[----:B------:R-:W-:-:S02]  /*0490*/  IMAD.MOV.U32 R22, RZ, RZ, 0x20fd8164 ;  /* 0x20fd8164ff167424 */ /* 0x000fc400078e00ff */
[----:B------:R-:W-:Y:S01]  /*04a0*/  IMAD.MOV.U32 R11, RZ, RZ, 0x3da8ff83 ;  /* 0x3da8ff83ff0b7424 */ /* 0x000fe200078e00ff */
[----:B------:R-:W-:Y:S01]  /*04b0*/  ISETP.NE.U32.AND P0, PT, R2, 0x1, PT ;  /* 0x000000010200780c */ /* 0x000fe20003f05070 */
[----:B------:R-:W-:-:S03]  /*04c0*/  DMUL R2, R8, R8 ;  /* 0x0000000808027228 */ /* 0x000fc60000000000 */
[----:B------:R-:W-:Y:S02]  /*04d0*/  FSEL R22, R22, -8.06006814911005101289e+34, !P0 ;  /* 0xf9785eba16167808 */ /* 0x000fe40004000000 */
[----:B------:R-:W-:-:S06]  /*04e0*/  FSEL R23, -R11, 0.11223486810922622681, !P0 ;  /* 0x3de5db650b177808 */ /* 0x000fcc0004000100 */
[----:B--2---:R-:W-:-:S08]  /*04f0*/  DFMA R16, R2, R22, R16 ;  /* 0x000000160210722b */ /* 0x004fd00000000010 */
[----:B------:R-:W-:-:S08]  /*0500*/  DFMA R16, R2, R16, R18 ;  /* 0x000000100210722b */ /* 0x000fd00000000012 */
[----:B---3--:R-:W-:-:S08]  /*0510*/  DFMA R12, R2, R16, R12 ;  /* 0x00000010020c722b */ /* 0x008fd0000000000c */
[----:B------:R-:W-:-:S08]  /*0520*/  DFMA R12, R2, R12, R14 ;  /* 0x0000000c020c722b */ /* 0x000fd0000000000e */
[----:B----4-:R-:W-:-:S08]  /*0530*/  DFMA R4, R2, R12, R4 ;  /* 0x0000000c0204722b */ /* 0x010fd00000000004 */
[----:B------:R-:W-:Y:S01]  /*0540*/  DFMA R4, R2, R4, R6 ;  /* 0x000000040204722b */ /* 0x000fe20000000006 */
[----:B------:R-:W0:Y:S07]  /*0550*/  LDC.64 R6, c[0x0][0x380] ;  /* 0x0000e000ff067b82 */ /* 0x000e2e0000000a00 */
[----:B------:R-:W-:Y:S02]  /*0560*/  DFMA R8, R4, R8, R8 ;  /* 0x000000080408722b */ /* 0x000fe40000000008 */
[----:B------:R-:W-:-:S10]  /*0570*/  DFMA R2, R2, R4, 1 ;  /* 0x3ff000000202742b */ /* 0x000fd40000000004 */
[----:B------:R-:W-:Y:S02]  /*0580*/  FSEL R4, R2, R8, !P0 ;  /* 0x0000000802047208 */ /* 0x000fe40004000000 */
[----:B------:R-:W-:Y:S02]  /*0590*/  FSEL R5, R3, R9, !P0 ;  /* 0x0000000903057208 */ /* 0x000fe40004000000 */
[----:B------:R-:W-:Y:S01]  /*05a0*/  LOP3.LUT P0, RZ, R0, 0x2, RZ, 0xc0, !PT ;  /* 0x0000000200ff7812 */ /* 0x000fe2000780c0ff */
[----:B0-----:R-:W-:-:S03]  /*05b0*/  IMAD.WIDE.U32 R10, R10, 0x8, R6 ;  /* 0x000000080a0a7825 */ /* 0x001fc600078e0006 */
[----:B------:R-:W-:-:S10]  /*05c0*/  DADD R2, RZ, -R4 ;  /* 0x00000000ff027229 */ /* 0x000fd40000000804 */
[----:B------:R-:W-:Y:S02]  /*05d0*/  FSEL R2, R4, R2, !P0 ;  /* 0x0000000204027208 */ /* 0x000fe40004000000 */
[----:B------:R-:W-:-:S05]  /*05e0*/  FSEL R3, R5, R3, !P0 ;  /* 0x0000000305037208 */ /* 0x000fca0004000000 */
[----:B------:R-:W-:Y:S01]  /*05f0*/  STG.E.64 desc[UR4][R10.64], R2 ;  /* 0x000000020a007986 */ /* 0x000fe2000c101b04 */
[----:B------:R-:W-:Y:S05]  /*0600*/  EXIT ;  /* 0x000000000000794d */ /* 0x000fea0003800000 */
        .weak           $__internal_2_$__cuda_sm20_div_rn_f64_full
        .type           $__internal_2_$__cuda_sm20_div_rn_f64_full,@function
        .size           $__internal_2_$__cuda_sm20_div_rn_f64_full,($_Z10kernel_sinPdi$__internal_trig_reduction_slowpathd - $__internal_2_$__cuda_sm20_div_rn_f64_full)
$__internal_2_$__cuda_sm20_div_rn_f64_full:
[----:B------:R-:W-:Y:S01]  /*0610*/  IMAD.MOV.U32 R3, RZ, RZ, 0x3ff68000 ;  /* 0x3ff68000ff037424 */ /* 0x000fe200078e00ff */
[C---:B------:R-:W-:Y:S01]  /*0620*/  FSETP.GEU.AND P1, PT, |R5|.reuse, 1.469367938527859385e-39, PT ;  /* 0x001000000500780b */ /* 0x040fe20003f2e200 */
[----:B------:R-:W-:Y:S01]  /*0630*/  IMAD.MOV.U32 R2, RZ, RZ, 0x0 ;  /* 0x00000000ff027424 */ /* 0x000fe200078e00ff */
[----:B------:R-:W-:Y:S01]  /*0640*/  LOP3.LUT R11, R5, 0x7ff00000, RZ, 0xc0, !PT ;  /* 0x7ff00000050b7812 */ /* 0x000fe200078ec0ff */
[----:B------:R-:W0:Y:S01]  /*0650*/  MUFU.RCP64H R7, R3 ;  /* 0x0000000300077308 */ /* 0x000e220000001800 */
[----:B------:R-:W-:Y:S01]  /*0660*/  IMAD.MOV.U32 R6, RZ, RZ, 0x1 ;  /* 0x00000001ff067424 */ /* 0x000fe200078e00ff */
[----:B------:R-:W-:Y:S01]  /*0670*/  BSSY.RECONVERGENT B1, `(.L_x_37) ;  /* 0x0000045000017945 */ /* 0x000fe20003800200 */
[----:B------:R-:W-:Y:S01]  /*0680*/  IMAD.MOV.U32 R13, RZ, RZ, 0x1ca00000 ;  /* 0x1ca00000ff0d7424 */ /* 0x000fe200078e00ff */
[----:B------:R-:W-:Y:S01]  /*0690*/  ISETP.GE.U32.AND P0, PT, R11, 0x40600000, PT ;  /* 0x406000000b00780c */ /* 0x000fe20003f06070 */
[----:B------:R-:W-:Y:S02]  /*06a0*/  IMAD.MOV.U32 R18, RZ, RZ, R11 ;  /* 0x000000ffff127224 */ /* 0x000fe400078e000b */
[----:B------:R-:W-:Y:S01]  /*06b0*/  IMAD.MOV.U32 R19, RZ, RZ, 0x40600000 ;  /* 0x40600000ff137424 */ /* 0x000fe200078e00ff */
[----:B------:R-:W-:-:S03]  /*06c0*/  SEL R13, R13, 0x63400000, !P0 ;  /* 0x634000000d0d7807 */ /* 0x000fc60004000000 */
[----:B------:R-:W-:Y:S01]  /*06d0*/  VIADD R20, R19, 0xffffffff ;  /* 0xffffffff13147836 */ /* 0x000fe20000000000 */
[----:B0-----:R-:W-:-:S08]  /*06e0*/  DFMA R8, R6, -R2, 1 ;  /* 0x3ff000000608742b */ /* 0x001fd00000000802 */
[----:B------:R-:W-:-:S08]  /*06f0*/  DFMA R8, R8, R8, R8 ;  /* 0x000000080808722b */ /* 0x000fd00000000008 */
[----:B------:R-:W-:Y:S01]  /*0700*/  DFMA R14, R6, R8, R6 ;  /* 0x00000008060e722b */ /* 0x000fe20000000006 */
[C-C-:B------:R-:W-:Y:S01]  /*0710*/  @!P1 LOP3.LUT R8, R13.reuse, 0x80000000, R5.reuse, 0xf8, !PT ;  /* 0x800000000d089812 */ /* 0x140fe200078ef805 */
[----:B------:R-:W-:Y:S01]  /*0720*/  IMAD.MOV.U32 R6, RZ, RZ, R4 ;  /* 0x000000ffff067224 */ /* 0x000fe200078e0004 */
[----:B------:R-:W-:Y:S02]  /*0730*/  LOP3.LUT R7, R13, 0x800fffff, R5, 0xf8, !PT ;  /* 0x800fffff0d077812 */ /* 0x000fe400078ef805 */
[----:B------:R-:W-:Y:S01]  /*0740*/  @!P1 LOP3.LUT R9, R8, 0x100000, RZ, 0xfc, !PT ;  /* 0x0010000008099812 */ /* 0x000fe200078efcff */
[----:B------:R-:W-:Y:S02]  /*0750*/  @!P1 IMAD.MOV.U32 R8, RZ, RZ, RZ ;  /* 0x000000ffff089224 */ /* 0x000fe400078e00ff */
[----:B------:R-:W-:-:S04]  /*0760*/  DFMA R16, R14, -R2, 1 ;  /* 0x3ff000000e10742b */ /* 0x000fc80000000802 */
[----:B------:R-:W-:-:S04]  /*0770*/  @!P1 DFMA R6, R6, 2, -R8 ;  /* 0x400000000606982b */ /* 0x000fc80000000808 */
[----:B------:R-:W-:-:S06]  /*0780*/  DFMA R16, R14, R16, R14 ;  /* 0x000000100e10722b */ /* 0x000fcc000000000e */
[----:B------:R-:W-:Y:S02]  /*0790*/  @!P1 LOP3.LUT R18, R7, 0x7ff00000, RZ, 0xc0, !PT ;  /* 0x7ff0000007129812 */ /* 0x000fe400078ec0ff */
[----:B------:R-:W-:-:S03]  /*07a0*/  DMUL R8, R16, R6 ;  /* 0x0000000610087228 */ /* 0x000fc60000000000 */
[----:B------:R-:W-:-:S05]  /*07b0*/  VIADD R12, R18, 0xffffffff ;  /* 0xffffffff120c7836 */ /* 0x000fca0000000000 */
[----:B------:R-:W-:Y:S01]  /*07c0*/  DFMA R14, R8, -R2, R6 ;  /* 0x80000002080e722b */ /* 0x000fe20000000006 */
[----:B------:R-:W-:-:S04]  /*07d0*/  ISETP.GT.U32.AND P0, PT, R12, 0x7feffffe, PT ;  /* 0x7feffffe0c00780c */ /* 0x000fc80003f04070 */
[----:B------:R-:W-:-:S03]  /*07e0*/  ISETP.GT.U32.OR P0, PT, R20, 0x7feffffe, P0 ;  /* 0x7feffffe1400780c */ /* 0x000fc60000704470 */
[----:B------:R-:W-:-:S10]  /*07f0*/  DFMA R8, R16, R14, R8 ;  /* 0x0000000e1008722b */ /* 0x000fd40000000008 */
[----:B------:R-:W-:Y:S05]  /*0800*/  @P0 BRA `(.L_x_38) ;  /* 0x0000000000680947 */ /* 0x000fea0003800000 */
[----:B------:R-:W-:-:S05]  /*0810*/  IMAD.MOV.U32 R4, RZ, RZ, 0x40600000 ;  /* 0x40600000ff047424 */ /* 0x000fca00078e00ff */
[----:B------:R-:W-:-:S04]  /*0820*/  VIADDMNMX R11, R11, -R4, 0xb9600000, !PT ;  /* 0xb96000000b0b7446 */ /* 0x000fc80007800904 */
[----:B------:R-:W-:-:S05]  /*0830*/  VIMNMX R4, PT, PT, R11, 0x46a00000, PT ;  /* 0x46a000000b047848 */ /* 0x000fca0003fe0100 */
[----:B------:R-:W-:Y:S02]  /*0840*/  IMAD.IADD R11, R4, 0x1, -R13 ;  /* 0x00000001040b7824 */ /* 0x000fe400078e0a0d */
[----:B------:R-:W-:Y:S02]  /*0850*/  IMAD.MOV.U32 R4, RZ, RZ, RZ ;  /* 0x000000ffff047224 */ /* 0x000fe400078e00ff */
[----:B------:R-:W-:-:S06]  /*0860*/  VIADD R5, R11, 0x7fe00000 ;  /* 0x7fe000000b057836 */ /* 0x000fcc0000000000 */
[----:B------:R-:W-:-:S10]  /*0870*/  DMUL R12, R8, R4 ;  /* 0x00000004080c7228 */ /* 0x000fd40000000000 */
[----:B------:R-:W-:-:S13]  /*0880*/  FSETP.GTU.AND P0, PT, |R13|, 1.469367938527859385e-39, PT ;  /* 0x001000000d00780b */ /* 0x000fda0003f0c200 */
[----:B------:R-:W-:Y:S05]  /*0890*/  @P0 BRA `(.L_x_39) ;  /* 0x0000000000880947 */ /* 0x000fea0003800000 */
[----:B------:R-:W-:Y:S01]  /*08a0*/  DFMA R2, R8, -R2, R6 ;  /* 0x800000020802722b */ /* 0x000fe20000000006 */
[----:B------:R-:W-:-:S09]  /*08b0*/  IMAD.MOV.U32 R4, RZ, RZ, RZ ;  /* 0x000000ffff047224 */ /* 0x000fd200078e00ff */
[C---:B------:R-:W-:Y:S02]  /*08c0*/  FSETP.NEU.AND P0, PT, R3.reuse, RZ, PT ;  /* 0x000000ff0300720b */ /* 0x040fe40003f0d000 */
[----:B------:R-:W-:-:S04]  /*08d0*/  LOP3.LUT R2, R3, 0x40668000, RZ, 0x3c, !PT ;  /* 0x4066800003027812 */ /* 0x000fc800078e3cff */
[----:B------:R-:W-:-:S04]  /*08e0*/  LOP3.LUT R7, R2, 0x80000000, RZ, 0xc0, !PT ;  /* 0x8000000002077812 */ /* 0x000fc800078ec0ff */
[----:B------:R-:W-:-:S03]  /*08f0*/  LOP3.LUT R5, R7, R5, RZ, 0xfc, !PT ;  /* 0x0000000507057212 */ /* 0x000fc600078efcff */
[----:B------:R-:W-:Y:S05]  /*0900*/  @!P0 BRA `(.L_x_39) ;  /* 0x00000000006c8947 */ /* 0x000fea0003800000 */
[----:B------:R-:W-:Y:S01]  /*0910*/  IMAD.MOV R3, RZ, RZ, -R11 ;  /* 0x000000ffff037224 */ /* 0x000fe200078e0a0b */
[----:B------:R-:W-:Y:S01]  /*0920*/  DMUL.RP R4, R8, R4 ;  /* 0x0000000408047228 */ /* 0x000fe20000008000 */
[----:B------:R-:W-:Y:S01]  /*0930*/  IMAD.MOV.U32 R2, RZ, RZ, RZ ;  /* 0x000000ffff027224 */ /* 0x000fe200078e00ff */
[----:B------:R-:W-:-:S05]  /*0940*/  IADD3 R11, PT, PT, -R11, -0x43300000, RZ ;  /* 0xbcd000000b0b7810 */ /* 0x000fca0007ffe1ff */
[----:B------:R-:W-:-:S03]  /*0950*/  DFMA R2, R12, -R2, R8 ;  /* 0x800000020c02722b */ /* 0x000fc60000000008 */
[----:B------:R-:W-:-:S07]  /*0960*/  LOP3.LUT R7, R5, R7, RZ, 0x3c, !PT ;  /* 0x0000000705077212 */ /* 0x000fce00078e3cff */
[----:B------:R-:W-:-:S04]  /*0970*/  FSETP.NEU.AND P0, PT, |R3|, R11, PT ;  /* 0x0000000b0300720b */ /* 0x000fc80003f0d200 */
[----:B------:R-:W-:Y:S02]  /*0980*/  FSEL R12, R4, R12, !P0 ;  /* 0x0000000c040c7208 */ /* 0x000fe40004000000 */
[----:B------:R-:W-:Y:S01]  /*0990*/  FSEL R13, R7, R13, !P0 ;  /* 0x0000000d070d7208 */ /* 0x000fe20004000000 */
[----:B------:R-:W-:Y:S06]  /*09a0*/  BRA `(.L_x_39) ;  /* 0x0000000000447947 */ /* 0x000fec0003800000 */
.L_x_38:
[----:B------:R-:W-:-:S14]  /*09b0*/  DSETP.NAN.AND P0, PT, R4, R4, PT ;  /* 0x000000040400722a */ /* 0x000fdc0003f08000 */
[----:B------:R-:W-:Y:S05]  /*09c0*/  @P0 BRA `(.L_x_40) ;  /* 0x0000000000340947 */ /* 0x000fea0003800000 */
[----:B------:R-:W-:Y:S01]  /*09d0*/  ISETP.NE.AND P0, PT, R18, R19, PT ;  /* 0x000000131200720c */ /* 0x000fe20003f05270 */
[----:B------:R-:W-:Y:S02]  /*09e0*/  IMAD.MOV.U32 R12, RZ, RZ, 0x0 ;  /* 0x00000000ff0c7424 */ /* 0x000fe400078e00ff */
[----:B------:R-:W-:-:S10]  /*09f0*/  IMAD.MOV.U32 R13, RZ, RZ, -0x80000 ;  /* 0xfff80000ff0d7424 */ /* 0x000fd400078e00ff */
[----:B------:R-:W-:Y:S05]  /*0a00*/  @!P0 BRA `(.L_x_39) ;  /* 0x00000000002c8947 */ /* 0x000fea0003800000 */
[----:B------:R-:W-:Y:S02]  /*0a10*/  ISETP.NE.AND P0, PT, R18, 0x7ff00000, PT ;  /* 0x7ff000001200780c */ /* 0x000fe40003f05270 */
[----:B------:R-:W-:Y:S02]  /*0a20*/  LOP3.LUT R4, R5, 0x40668000, RZ, 0x3c, !PT ;  /* 0x4066800005047812 */ /* 0x000fe400078e3cff */
[----:B------:R-:W-:Y:S02]  /*0a30*/  ISETP.EQ.OR P0, PT, R19, RZ, !P0 ;  /* 0x000000ff1300720c */ /* 0x000fe40004702670 */
[----:B------:R-:W-:-:S11]  /*0a40*/  LOP3.LUT R13, R4, 0x80000000, RZ, 0xc0, !PT ;  /* 0x80000000040d7812 */ /* 0x000fd600078ec0ff */
[----:B------:R-:W-:Y:S01]  /*0a50*/  @P0 LOP3.LUT R2, R13, 0x7ff00000, RZ, 0xfc, !PT ;  /* 0x7ff000000d020812 */ /* 0x000fe200078efcff */
[----:B------:R-:W-:Y:S02]  /*0a60*/  @!P0 IMAD.MOV.U32 R12, RZ, RZ, RZ ;  /* 0x000000ffff0c8224 */ /* 0x000fe400078e00ff */
[----:B------:R-:W-:Y:S02]  /*0a70*/  @P0 IMAD.MOV.U32 R12, RZ, RZ, RZ ;  /* 0x000000ffff0c0224 */ /* 0x000fe400078e00ff */
[----:B------:R-:W-:Y:S01]  /*0a80*/  @P0 IMAD.MOV.U32 R13, RZ, RZ, R2 ;  /* 0x000000ffff0d0224 */ /* 0x000fe200078e0002 */
[----:B------:R-:W-:Y:S06]  /*0a90*/  BRA `(.L_x_39) ;  /* 0x0000000000087947 */ /* 0x000fec0003800000 */
.L_x_40:
[----:B------:R-:W-:Y:S01]  /*0aa0*/  LOP3.LUT R13, R5, 0x80000, RZ, 0xfc, !PT ;  /* 0x00080000050d7812 */ /* 0x000fe200078efcff */
[----:B------:R-:W-:-:S07]  /*0ab0*/  IMAD.MOV.U32 R12, RZ, RZ, R4 ;  /* 0x000000ffff0c7224 */ /* 0x000fce00078e0004 */
.L_x_39:
[----:B------:R-:W-:Y:S05]  /*0ac0*/  BSYNC.RECONVERGENT B1 ;  /* 0x0000000000017941 */ /* 0x000fea0003800200 */
.L_x_37:
[----:B------:R-:W-:Y:S02]  /*0ad0*/  IMAD.MOV.U32 R2, RZ, RZ, R0 ;  /* 0x000000ffff027224 */ /* 0x000fe400078e0000 */
[----:B------:R-:W-:-:S04]  /*0ae0*/  IMAD.MOV.U32 R3, RZ, RZ, 0x0 ;  /* 0x00000000ff037424 */ /* 0x000fc800078e00ff */
[----:B------:R-:W-:Y:S05]  /*0af0*/  RET.REL.NODEC R2 `(_Z10kernel_sinPdi) ;  /* 0xfffffff402407950 */ /* 0x000fea0003c3ffff */
        .type           $_Z10kernel_sinPdi$__internal_trig_reduction_slowpathd,@function
        .size           $_Z10kernel_sinPdi$__internal_trig_reduction_slowpathd,(.L_x_52 - $_Z10kernel_sinPdi$__internal_trig_reduction_slowpathd)
$_Z10kernel_sinPdi$__internal_trig_reduction_slowpathd:
[----:B------:R-:W-:Y:S01]  /*0b00*/  SHF.R.U32.HI R0, RZ, 0x14, R14 ;  /* 0x00000014ff007819 */ /* 0x000fe2000001160e */
[----:B------:R-:W-:Y:S02]  /*0b10*/  IMAD.MOV.U32 R11, RZ, RZ, R2 ;  /* 0x000000ffff0b7224 */ /* 0x000fe400078e0002 */
[----:B------:R-:W-:Y:S01]  /*0b20*/  IMAD.MOV.U32 R4, RZ, RZ, RZ ;  /* 0x000000ffff047224 */ /* 0x000fe200078e00ff */
[----:B------:R-:W-:-:S04]  /*0b30*/  LOP3.LUT R3, R0, 0x7ff, RZ, 0xc0, !PT ;  /* 0x000007ff00037812 */ /* 0x000fc800078ec0ff */
[----:B------:R-:W-:-:S13]  /*0b40*/  ISETP.NE.AND P0, PT, R3, 0x7ff, PT ;  /* 0x000007ff0300780c */ /* 0x000fda0003f05270 */
[----:B------:R-:W-:Y:S05]  /*0b50*/  @!P0 BRA `(.L_x_41) ;  /* 0x0000000800488947 */ /* 0x000fea0003800000 */
[----:B------:R-:W-:Y:S01]  /*0b60*/  VIADD R2, R3, 0xfffffc00 ;  /* 0xfffffc0003027836 */ /* 0x000fe20000000000 */
[----:B------:R-:W-:Y:S01]  /*0b70*/  BSSY.RECONVERGENT B1, `(.L_x_42) ;  /* 0x000002f000017945 */ /* 0x000fe20003800200 */
[----:B------:R-:W-:-:S03]  /*0b80*/  CS2R R16, SRZ ;  /* 0x0000000000107805 */ /* 0x000fc6000001ff00 */
[----:B------:R-:W-:Y:S02]  /*0b90*/  SHF.R.U32.HI R6, RZ, 0x6, R2 ;  /* 0x00000006ff067819 */ /* 0x000fe40000011602 */
[----:B------:R-:W-:Y:S02]  /*0ba0*/  ISETP.GE.U32.AND P0, PT, R2, 0x80, PT ;  /* 0x000000800200780c */ /* 0x000fe40003f06070 */
[C---:B------:R-:W-:Y:S02]  /*0bb0*/  IADD3 R7, PT, PT, -R6.reuse, 0x13, RZ ;  /* 0x0000001306077810 */ /* 0x040fe40007ffe1ff */
[----:B------:R-:W-:Y:S02]  /*0bc0*/  IADD3 R19, PT, PT, -R6, 0xf, RZ ;  /* 0x0000000f06137810 */ /* 0x000fe40007ffe1ff */
[----:B------:R-:W-:-:S04]  /*0bd0*/  SEL R7, R7, 0x12, P0 ;  /* 0x0000001207077807 */ /* 0x000fc80000000000 */
[----:B------:R-:W-:-:S13]  /*0be0*/  ISETP.GE.AND P0, PT, R19, R7, PT ;  /* 0x000000071300720c */ /* 0x000fda0003f06270 */
[----:B------:R-:W-:Y:S05]  /*0bf0*/  @P0 BRA `(.L_x_43) ;  /* 0x0000000000980947 */ /* 0x000fea0003800000 */
[----:B------:R-:W0:Y:S01]  /*0c00*/  LDC.64 R8, c[0x0][0x358] ;  /* 0x0000d600ff087b82 */ /* 0x000e220000000a00 */
[C---:B------:R-:W-:Y:S01]  /*0c10*/  SHF.L.U64.HI R13, R11.reuse, 0xb, R14 ;  /* 0x0000000b0b0d7819 */ /* 0x040fe2000001020e */
[----:B------:R-:W-:Y:S01]  /*0c20*/  BSSY.RECONVERGENT B2, `(.L_x_44) ;  /* 0x0000022000027945 */ /* 0x000fe20003800200 */
[----:B------:R-:W-:Y:S01]  /*0c30*/  IMAD.SHL.U32 R11, R11, 0x800, RZ ;  /* 0x000008000b0b7824 */ /* 0x000fe200078e00ff */
[----:B------:R-:W-:Y:S01]  /*0c40*/  IADD3 R15, PT, PT, RZ, -R6, -R7 ;  /* 0x80000006ff0f7210 */ /* 0x000fe20007ffe807 */
[----:B------:R-:W-:Y:S01]  /*0c50*/  IMAD.MOV.U32 R18, RZ, RZ, RZ ;  /* 0x000000ffff127224 */ /* 0x000fe200078e00ff */
[----:B------:R-:W-:Y:S02]  /*0c60*/  CS2R R16, SRZ ;  /* 0x0000000000107805 */ /* 0x000fe4000001ff00 */
[----:B------:R-:W-:Y:S01]  /*0c70*/  LOP3.LUT R13, R13, 0x80000000, RZ, 0xfc, !PT ;  /* 0x800000000d0d7812 */ /* 0x000fe200078efcff */
[----:B------:R-:W1:Y:S06]  /*0c80*/  LDC.64 R2, c[0x4][0x8] ;  /* 0x01000200ff027b82 */ /* 0x000e6c0000000a00 */
.L_x_45:
[----:B0-----:R-:W-:Y:S01]  /*0c90*/  R2UR UR6, R8 ;  /* 0x00000000080672ca */ /* 0x001fe200000e0000 */
[----:B-1----:R-:W-:Y:S01]  /*0ca0*/  IMAD.WIDE R4, R19, 0x8, R2 ;  /* 0x0000000813047825 */ /* 0x002fe200078e0202 */
[----:B------:R-:W-:-:S13]  /*0cb0*/  R2UR UR7, R9 ;  /* 0x00000000090772ca */ /* 0x000fda00000e0000 */
[----:B------:R-:W2:Y:S01]  /*0cc0*/  LDG.E.64.CONSTANT R4, desc[UR6][R4.64] ;  /* 0x0000000604047981 */ /* 0x000ea2000c1e9b00 */
[----:B------:R-:W-:Y:S02]  /*0cd0*/  VIADD R15, R15, 0x1 ;  /* 0x000000010f0f7836 */ /* 0x000fe40000000000 */
[----:B------:R-:W-:Y:S02]  /*0ce0*/  VIADD R19, R19, 0x1 ;  /* 0x0000000113137836 */ /* 0x000fe40000000000 */
[----:B--2---:R-:W-:-:S04]  /*0cf0*/  IMAD.WIDE.U32 R16, P2, R4, R11, R16 ;  /* 0x0000000b04107225 */ /* 0x004fc80007840010 */
[----:B------:R-:W-:Y:S02]  /*0d00*/  IMAD R21, R4, R13, RZ ;  /* 0x0000000d04157224 */ /* 0x000fe400078e02ff */
[CC--:B------:R-:W-:Y:S02]  /*0d10*/  IMAD R20, R5.reuse, R11.reuse, RZ ;  /* 0x0000000b05147224 */ /* 0x0c0fe400078e02ff */
[----:B------:R-:W-:Y:S01]  /*0d20*/  IMAD.HI.U32 R23, R5, R11, RZ ;  /* 0x0000000b05177227 */ /* 0x000fe200078e00ff */
[----:B------:R-:W-:-:S03]  /*0d30*/  IADD3 R17, P0, PT, R21, R17, RZ ;  /* 0x0000001115117210 */ /* 0x000fc60007f1e0ff */
[----:B------:R-:W-:Y:S01]  /*0d40*/  IMAD R21, R18, 0x8, R1 ;  /* 0x0000000812157824 */ /* 0x000fe200078e0201 */
[----:B------:R-:W-:Y:S01]  /*0d50*/  IADD3 R17, P1, PT, R20, R17, RZ ;  /* 0x0000001114117210 */ /* 0x000fe20007f3e0ff */
[----:B------:R-:W-:-:S04]  /*0d60*/  IMAD.HI.U32 R20, R4, R13, RZ ;  /* 0x0000000d04147227 */ /* 0x000fc800078e00ff */
[----:B------:R-:W-:Y:S01]  /*0d70*/  IMAD.X R4, RZ, RZ, R20, P2 ;  /* 0x000000ffff047224 */ /* 0x000fe200010e0614 */
[----:B------:R0:W-:Y:S01]  /*0d80*/  STL.64 [R21], R16 ;  /* 0x0000001015007387 */ /* 0x0001e20000100a00 */
[----:B------:R-:W-:-:S03]  /*0d90*/  IMAD.HI.U32 R20, R5, R13, RZ ;  /* 0x0000000d05147227 */ /* 0x000fc600078e00ff */
[----:B------:R-:W-:Y:S01]  /*0da0*/  IADD3.X R4, P0, PT, R23, R4, RZ, P0, !PT ;  /* 0x0000000417047210 */ /* 0x000fe2000071e4ff */
[----:B------:R-:W-:Y:S02]  /*0db0*/  IMAD R5, R5, R13, RZ ;  /* 0x0000000d05057224 */ /* 0x000fe400078e02ff */
[----:B------:R-:W-:-:S03]  /*0dc0*/  VIADD R18, R18, 0x1 ;  /* 0x0000000112127836 */ /* 0x000fc60000000000 */
[----:B------:R-:W-:Y:S01]  /*0dd0*/  IADD3.X R5, P1, PT, R5, R4, RZ, P1, !PT ;  /* 0x0000000405057210 */ /* 0x000fe20000f3e4ff */
[----:B------:R-:W-:Y:S01]  /*0de0*/  IMAD.X R4, RZ, RZ, R20, P0 ;  /* 0x000000ffff047224 */ /* 0x000fe200000e0614 */
[----:B------:R-:W-:-:S03]  /*0df0*/  ISETP.NE.AND P0, PT, R15, -0xf, PT ;  /* 0xfffffff10f00780c */ /* 0x000fc60003f05270 */
[----:B------:R-:W-:Y:S02]  /*0e00*/  IMAD.X R4, RZ, RZ, R4, P1 ;  /* 0x000000ffff047224 */ /* 0x000fe400008e0604 */
[----:B0-----:R-:W-:Y:S02]  /*0e10*/  IMAD.MOV.U32 R16, RZ, RZ, R5 ;  /* 0x000000ffff107224 */ /* 0x001fe400078e0005 */
[----:B------:R-:W-:-:S06]  /*0e20*/  IMAD.MOV.U32 R17, RZ, RZ, R4 ;  /* 0x000000ffff117224 */ /* 0x000fcc00078e0004 */
[----:B------:R-:W-:Y:S05]  /*0e30*/  @P0 BRA `(.L_x_45) ;  /* 0xfffffffc00940947 */ /* 0x000fea000383ffff */
[----:B------:R-:W-:Y:S05]  /*0e40*/  BSYNC.RECONVERGENT B2 ;  /* 0x0000000000027941 */ /* 0x000fea0003800200 */
.L_x_44:
[----:B------:R-:W-:-:S07]  /*0e50*/  IMAD.MOV.U32 R19, RZ, RZ, R7 ;  /* 0x000000ffff137224 */ /* 0x000fce00078e0007 */
.L_x_43:
[----:B------:R-:W-:Y:S05]  /*0e60*/  BSYNC.RECONVERGENT B1 ;  /* 0x0000000000017941 */ /* 0x000fea0003800200 */
.L_x_42:
[----:B------:R-:W-:Y:S01]  /*0e70*/  LOP3.LUT P0, R21, R0, 0x3f, RZ, 0xc0, !PT ;  /* 0x0000003f00157812 */ /* 0x000fe2000780c0ff */
[----:B------:R-:W-:-:S04]  /*0e80*/  IMAD.IADD R0, R6, 0x1, R19 ;  /* 0x0000000106007824 */ /* 0x000fc800078e0213 */
[----:B------:R-:W-:-:S05]  /*0e90*/  IMAD.U32 R19, R0, 0x8, R1 ;  /* 0x0000000800137824 */ /* 0x000fca00078e0001 */
[----:B------:R0:W-:Y:S04]  /*0ea0*/  STL.64 [R19+-0x78], R16 ;  /* 0xffff881013007387 */ /* 0x0001e80000100a00 */
[----:B------:R-:W2:Y:S04]  /*0eb0*/  @P0 LDL.64 R8, [R1+0x8] ;  /* 0x0000080001080983 */ /* 0x000ea80000100a00 */
[----:B------:R-:W3:Y:S04]  /*0ec0*/  LDL.64 R2, [R1+0x10] ;  /* 0x0000100001027983 */ /* 0x000ee80000100a00 */
[----:B------:R-:W4:Y:S01]  /*0ed0*/  LDL.64 R4, [R1+0x18] ;  /* 0x0000180001047983 */ /* 0x000f220000100a00 */
[----:B------:R-:W-:Y:S01]  /*0ee0*/  @P0 LOP3.LUT R0, R21, 0x3f, RZ, 0x3c, !PT ;  /* 0x0000003f15000812 */ /* 0x000fe200078e3cff */
[----:B------:R-:W-:Y:S01]  /*0ef0*/  BSSY.RECONVERGENT B1, `(.L_x_46) ;  /* 0x0000034000017945 */ /* 0x000fe20003800200 */
[----:B--2---:R-:W-:-:S02]  /*0f00*/  @P0 SHF.R.U64 R7, R8, 0x1, R9 ;  /* 0x0000000108070819 */ /* 0x004fc40000001209 */
[----:B------:R-:W-:Y:S02]  /*0f10*/  @P0 SHF.R.U32.HI R9, RZ, 0x1, R9 ;  /* 0x00000001ff090819 */ /* 0x000fe40000011609 */
[CC--:B---3--:R-:W-:Y:S02]  /*0f20*/  @P0 SHF.L.U32 R11, R2.reuse, R21.reuse, RZ ;  /* 0x00000015020b0219 */ /* 0x0c8fe400000006ff */
[----:B------:R-:W-:Y:S02]  /*0f30*/  @P0 SHF.R.U64 R6, R7, R0, R9 ;  /* 0x0000000007060219 */ /* 0x000fe40000001209 */
[--C-:B------:R-:W-:Y:S02]  /*0f40*/  @P0 SHF.R.U32.HI R15, RZ, 0x1, R3.reuse ;  /* 0x00000001ff0f0819 */ /* 0x100fe40000011603 */
[C-C-:B------:R-:W-:Y:S02]  /*0f50*/  @P0 SHF.R.U64 R13, R2.reuse, 0x1, R3.reuse ;  /* 0x00000001020d0819 */ /* 0x140fe40000001203 */
[----:B------:R-:W-:-:S02]  /*0f60*/  @P0 SHF.L.U64.HI R8, R2, R21, R3 ;  /* 0x0000001502080219 */ /* 0x000fc40000010203 */
[----:B------:R-:W-:Y:S02]  /*0f70*/  @P0 SHF.R.U32.HI R7, RZ, R0, R9 ;  /* 0x00000000ff070219 */ /* 0x000fe40000011609 */
[----:B------:R-:W-:Y:S02]  /*0f80*/  @P0 LOP3.LUT R2, R11, R6, RZ, 0xfc, !PT ;  /* 0x000000060b020212 */ /* 0x000fe400078efcff */
[----:B----4-:R-:W-:Y:S02]  /*0f90*/  @P0 SHF.L.U32 R9, R4, R21, RZ ;  /* 0x0000001504090219 */ /* 0x010fe400000006ff */
[----:B0-----:R-:W-:Y:S02]  /*0fa0*/  @P0 SHF.R.U64 R16, R13, R0, R15 ;  /* 0x000000000d100219 */ /* 0x001fe4000000120f */
[----:B------:R-:W-:Y:S01]  /*0fb0*/  @P0 LOP3.LUT R3, R8, R7, RZ, 0xfc, !PT ;  /* 0x0000000708030212 */ /* 0x000fe200078efcff */
[----:B------:R-:W-:Y:S01]  /*0fc0*/  IMAD.SHL.U32 R8, R2, 0x4, RZ ;  /* 0x0000000402087824 */ /* 0x000fe200078e00ff */
[----:B------:R-:W-:-:S02]  /*0fd0*/  @P0 SHF.L.U64.HI R7, R4, R21, R5 ;  /* 0x0000001504070219 */ /* 0x000fc40000010205 */
[----:B------:R-:W-:Y:S02]  /*0fe0*/  @P0 LOP3.LUT R4, R9, R16, RZ, 0xfc, !PT ;  /* 0x0000001009040212 */ /* 0x000fe400078efcff */
[----:B------:R-:W-:Y:S02]  /*0ff0*/  @P0 SHF.R.U32.HI R0, RZ, R0, R15 ;  /* 0x00000000ff000219 */ /* 0x000fe4000001160f */
[----:B------:R-:W-:Y:S02]  /*1000*/  SHF.L.U64.HI R9, R2, 0x2, R3 ;  /* 0x0000000202097819 */ /* 0x000fe40000010203 */
[----:B------:R-:W-:Y:S02]  /*1010*/  @P0 LOP3.LUT R5, R7, R0, RZ, 0xfc, !PT ;  /* 0x0000000007050212 */ /* 0x000fe400078efcff */
[----:B------:R-:W-:Y:S02]  /*1020*/  SHF.L.W.U32.HI R3, R3, 0x2, R4 ;  /* 0x0000000203037819 */ /* 0x000fe40000010e04 */
[----:B------:R-:W-:-:S02]  /*1030*/  IADD3 RZ, P0, PT, RZ, -R8, RZ ;  /* 0x80000008ffff7210 */ /* 0x000fc40007f1e0ff */
[----:B------:R-:W-:Y:S02]  /*1040*/  LOP3.LUT R0, RZ, R9, RZ, 0x33, !PT ;  /* 0x00000009ff007212 */ /* 0x000fe400078e33ff */
[----:B------:R-:W-:Y:S02]  /*1050*/  SHF.L.W.U32.HI R4, R4, 0x2, R5 ;  /* 0x0000000204047819 */ /* 0x000fe40000010e05 */
[----:B------:R-:W-:Y:S02]  /*1060*/  LOP3.LUT R2, RZ, R3, RZ, 0x33, !PT ;  /* 0x00000003ff027212 */ /* 0x000fe400078e33ff */
[----:B------:R-:W-:Y:S02]  /*1070*/  IADD3.X R6, P0, PT, RZ, R0, RZ, P0, !PT ;  /* 0x00000000ff067210 */ /* 0x000fe4000071e4ff */
[----:B------:R-:W-:Y:S02]  /*1080*/  LOP3.LUT R7, RZ, R4, RZ, 0x33, !PT ;  /* 0x00000004ff077212 */ /* 0x000fe400078e33ff */
[----:B------:R-:W-:-:S02]  /*1090*/  IADD3.X R0, P1, PT, RZ, R2, RZ, P0, !PT ;  /* 0x00000002ff007210 */ /* 0x000fc4000073e4ff */
[----:B------:R-:W-:-:S03]  /*10a0*/  ISETP.GT.U32.AND P2, PT, R3, -0x1, PT ;  /* 0xffffffff0300780c */ /* 0x000fc60003f44070 */
[----:B------:R-:W-:Y:S01]  /*10b0*/  IMAD.X R7, RZ, RZ, R7, P1 ;  /* 0x000000ffff077224 */ /* 0x000fe200008e0607 */
[----:B------:R-:W-:-:S04]  /*10c0*/  ISETP.GT.AND.EX P0, PT, R4, -0x1, PT, P2 ;  /* 0xffffffff0400780c */ /* 0x000fc80003f04320 */
[----:B------:R-:W-:Y:S02]  /*10d0*/  SEL R2, R4, R7, P0 ;  /* 0x0000000704027207 */ /* 0x000fe40000000000 */
[----:B------:R-:W-:Y:S02]  /*10e0*/  SEL R13, R3, R0, P0 ;  /* 0x00000000030d7207 */ /* 0x000fe40000000000 */
[----:B------:R-:W-:Y:S02]  /*10f0*/  ISETP.NE.U32.AND P1, PT, R2, RZ, PT ;  /* 0x000000ff0200720c */ /* 0x000fe40003f25070 */
[----:B------:R-:W-:Y:S02]  /*1100*/  SEL R9, R9, R6, P0 ;  /* 0x0000000609097207 */ /* 0x000fe40000000000 */
[----:B------:R-:W-:Y:S01]  /*1110*/  SEL R3, R13, R2, !P1 ;  /* 0x000000020d037207 */ /* 0x000fe20004800000 */
[----:B------:R-:W-:-:S05]  /*1120*/  @!P0 IMAD.MOV R8, RZ, RZ, -R8 ;  /* 0x000000ffff088224 */ /* 0x000fca00078e0a08 */
[----:B------:R-:W0:Y:S02]  /*1130*/  FLO.U32 R3, R3 ;  /* 0x0000000300037300 */ /* 0x000e2400000e0000 */
[C---:B0-----:R-:W-:Y:S02]  /*1140*/  IADD3 R7, PT, PT, -R3.reuse, 0x1f, RZ ;  /* 0x0000001f03077810 */ /* 0x041fe40007ffe1ff */
[----:B------:R-:W-:-:S03]  /*1150*/  IADD3 R0, PT, PT, -R3, 0x3f, RZ ;  /* 0x0000003f03007810 */ /* 0x000fc60007ffe1ff */
[----:B------:R-:W-:-:S05]  /*1160*/  @P1 IMAD.MOV R0, RZ, RZ, R7 ;  /* 0x000000ffff001224 */ /* 0x000fca00078e0207 */
[----:B------:R-:W-:-:S13]  /*1170*/  ISETP.NE.AND P1, PT, R0, RZ, PT ;  /* 0x000000ff0000720c */ /* 0x000fda0003f25270 */
[----:B------:R-:W-:Y:S05]  /*1180*/  @!P1 BRA `(.L_x_47) ;  /* 0x0000000000289947 */ /* 0x000fea0003800000 */
[--C-:B------:R-:W-:Y:S02]  /*1190*/  SHF.R.U64 R7, R8, 0x1, R9.reuse ;  /* 0x0000000108077819 */ /* 0x100fe40000001209 */
[C---:B------:R-:W-:Y:S02]  /*11a0*/  LOP3.LUT R3, R0.reuse, 0x3f, RZ, 0xc0, !PT ;  /* 0x0000003f00037812 */ /* 0x040fe400078ec0ff */
[----:B------:R-:W-:Y:S02]  /*11b0*/  SHF.R.U32.HI R9, RZ, 0x1, R9 ;  /* 0x00000001ff097819 */ /* 0x000fe40000011609 */
[----:B------:R-:W-:Y:S02]  /*11c0*/  LOP3.LUT R6, R0, 0x3f, RZ, 0xc, !PT ;  /* 0x0000003f00067812 */ /* 0x000fe400078e0cff */
[CC--:B------:R-:W-:Y:S02]  /*11d0*/  SHF.L.U64.HI R11, R13.reuse, R3.reuse, R2 ;  /* 0x000000030d0b7219 */ /* 0x0c0fe40000010202 */
[----:B------:R-:W-:-:S02]  /*11e0*/  SHF.L.U32 R3, R13, R3, RZ ;  /* 0x000000030d037219 */ /* 0x000fc400000006ff */
[-CC-:B------:R-:W-:Y:S02]  /*11f0*/  SHF.R.U64 R2, R7, R6.reuse, R9.reuse ;  /* 0x0000000607027219 */ /* 0x180fe40000001209 */
[----:B------:R-:W-:Y:S02]  /*1200*/  SHF.R.U32.HI R6, RZ, R6, R9 ;  /* 0x00000006ff067219 */ /* 0x000fe40000011609 */
[----:B------:R-:W-:Y:S02]  /*1210*/  LOP3.LUT R13, R3, R2, RZ, 0xfc, !PT ;  /* 0x00000002030d7212 */ /* 0x000fe400078efcff */
[----:B------:R-:W-:-:S07]  /*1220*/  LOP3.LUT R2, R11, R6, RZ, 0xfc, !PT ;  /* 0x000000060b027212 */ /* 0x000fce00078efcff */
.L_x_47:
[----:B------:R-:W-:Y:S05]  /*1230*/  BSYNC.RECONVERGENT B1 ;  /* 0x0000000000017941 */ /* 0x000fea0003800200 */
.L_x_46:
[----:B------:R-:W-:Y:S01]  /*1240*/  IMAD.WIDE.U32 R8, R13, 0x2168c235, RZ ;  /* 0x2168c2350d087825 */ /* 0x000fe200078e00ff */
[----:B------:R-:W-:-:S03]  /*1250*/  SHF.R.U32.HI R5, RZ, 0x1e, R5 ;  /* 0x0000001eff057819 */ /* 0x000fc60000011605 */
[----:B------:R-:W-:Y:S01]  /*1260*/  IMAD.MOV.U32 R6, RZ, RZ, R9 ;  /* 0x000000ffff067224 */ /* 0x000fe200078e0009 */
[----:B------:R-:W-:Y:S01]  /*1270*/  IADD3 RZ, P1, PT, R8, R8, RZ ;  /* 0x0000000808ff7210 */ /* 0x000fe20007f3e0ff */
[----:B------:R-:W-:Y:S01]  /*1280*/  IMAD.MOV.U32 R7, RZ, RZ, RZ ;  /* 0x000000ffff077224 */ /* 0x000fe200078e00ff */
[----:B------:R-:W-:Y:S01]  /*1290*/  LEA.HI R4, R4, R5, RZ, 0x1 ;  /* 0x0000000504047211 */ /* 0x000fe200078f08ff */
[----:B------:R-:W-:-:S04]  /*12a0*/  IMAD.HI.U32 R3, R2, -0x36f0255e, RZ ;  /* 0xc90fdaa202037827 */ /* 0x000fc800078e00ff */
[----:B------:R-:W-:-:S04]  /*12b0*/  IMAD.WIDE.U32 R6, R13, -0x36f0255e, R6 ;  /* 0xc90fdaa20d067825 */ /* 0x000fc800078e0006 */
[C---:B------:R-:W-:Y:S02]  /*12c0*/  IMAD R9, R2.reuse, -0x36f0255e, RZ ;  /* 0xc90fdaa202097824 */ /* 0x040fe400078e02ff */
[----:B------:R-:W-:-:S04]  /*12d0*/  IMAD.WIDE.U32 R6, P2, R2, 0x2168c235, R6 ;  /* 0x2168c23502067825 */ /* 0x000fc80007840006 */
[----:B------:R-:W-:Y:S01]  /*12e0*/  IMAD.X R2, RZ, RZ, R3, P2 ;  /* 0x000000ffff027224 */ /* 0x000fe200010e0603 */
[----:B------:R-:W-:Y:S02]  /*12f0*/  IADD3 R3, P2, PT, R9, R7, RZ ;  /* 0x0000000709037210 */ /* 0x000fe40007f5e0ff */
[----:B------:R-:W-:Y:S02]  /*1300*/  IADD3.X RZ, P1, PT, R6, R6, RZ, P1, !PT ;  /* 0x0000000606ff7210 */ /* 0x000fe40000f3e4ff */
[C---:B------:R-:W-:Y:S01]  /*1310*/  ISETP.GT.U32.AND P3, PT, R3.reuse, RZ, PT ;  /* 0x000000ff0300720c */ /* 0x040fe20003f64070 */
[----:B------:R-:W-:Y:S01]  /*1320*/  IMAD.X R2, RZ, RZ, R2, P2 ;  /* 0x000000ffff027224 */ /* 0x000fe200010e0602 */
[----:B------:R-:W-:-:S04]  /*1330*/  IADD3.X R6, P2, PT, R3, R3, RZ, P1, !PT ;  /* 0x0000000303067210 */ /* 0x000fc80000f5e4ff */
[C---:B------:R-:W-:Y:S01]  /*1340*/  ISETP.GT.AND.EX P1, PT, R2.reuse, RZ, PT, P3 ;  /* 0x000000ff0200720c */ /* 0x040fe20003f24330 */
[----:B------:R-:W-:-:S03]  /*1350*/  IMAD.X R7, R2, 0x1, R2, P2 ;  /* 0x0000000102077824 */ /* 0x000fc600010e0602 */
[----:B------:R-:W-:Y:S02]  /*1360*/  SEL R6, R6, R3, P1 ;  /* 0x0000000306067207 */ /* 0x000fe40000800000 */
[----:B------:R-:W-:Y:S02]  /*1370*/  SEL R7, R7, R2, P1 ;  /* 0x0000000207077207 */ /* 0x000fe40000800000 */
[----:B------:R-:W-:Y:S02]  /*1380*/  IADD3 R2, P2, PT, R6, 0x1, RZ ;  /* 0x0000000106027810 */ /* 0x000fe40007f5e0ff */
[----:B------:R-:W-:Y:S02]  /*1390*/  SEL R3, RZ, 0xffffffff, !P1 ;  /* 0xffffffffff037807 */ /* 0x000fe40004800000 */
[----:B------:R-:W-:Y:S01]  /*13a0*/  LOP3.LUT P1, R14, R14, 0x80000000, RZ, 0xc0, !PT ;  /* 0x800000000e0e7812 */ /* 0x000fe2000782c0ff */
[----:B------:R-:W-:Y:S02]  /*13b0*/  IMAD.X R7, RZ, RZ, R7, P2 ;  /* 0x000000ffff077224 */ /* 0x000fe400010e0607 */
[----:B------:R-:W-:Y:S01]  /*13c0*/  IMAD.IADD R3, R3, 0x1, -R0 ;  /* 0x0000000103037824 */ /* 0x000fe200078e0a00 */
[----:B------:R-:W-:-:S02]  /*13d0*/  @!P0 LOP3.LUT R14, R14, 0x80000000, RZ, 0x3c, !PT ;  /* 0x800000000e0e8812 */ /* 0x000fc400078e3cff */
[----:B------:R-:W-:Y:S01]  /*13e0*/  SHF.R.U64 R2, R2, 0xa, R7 ;  /* 0x0000000a02027819 */ /* 0x000fe20000001207 */
[----:B------:R-:W-:-:S03]  /*13f0*/  IMAD.SHL.U32 R3, R3, 0x100000, RZ ;  /* 0x0010000003037824 */ /* 0x000fc600078e00ff */
[----:B------:R-:W-:-:S03]  /*1400*/  IADD3 R2, P2, PT, R2, 0x1, RZ ;  /* 0x0000000102027810 */ /* 0x000fc60007f5e0ff */
[----:B------:R-:W-:Y:S01]  /*1410*/  @P1 IMAD.MOV R4, RZ, RZ, -R4 ;  /* 0x000000ffff041224 */ /* 0x000fe200078e0a04 */
[----:B------:R-:W-:-:S04]  /*1420*/  LEA.HI.X R7, R7, RZ, RZ, 0x16, P2 ;  /* 0x000000ff07077211 */ /* 0x000fc800010fb4ff */
[--C-:B------:R-:W-:Y:S02]  /*1430*/  SHF.R.U64 R0, R2, 0x1, R7.reuse ;  /* 0x0000000102007819 */ /* 0x100fe40000001207 */
[----:B------:R-:W-:Y:S02]  /*1440*/  SHF.R.U32.HI R2, RZ, 0x1, R7 ;  /* 0x00000001ff027819 */ /* 0x000fe40000011607 */
[----:B------:R-:W-:-:S04]  /*1450*/  IADD3 R11, P2, P3, RZ, RZ, R0 ;  /* 0x000000ffff0b7210 */ /* 0x000fc80007b5e000 */
[----:B------:R-:W-:-:S04]  /*1460*/  IADD3.X R3, PT, PT, R3, 0x3fe00000, R2, P2, P3 ;  /* 0x3fe0000003037810 */ /* 0x000fc800017e6402 */
[----:B------:R-:W-:-:S07]  /*1470*/  LOP3.LUT R14, R3, R14, RZ, 0xfc, !PT ;  /* 0x0000000e030e7212 */ /* 0x000fce00078efcff */
.L_x_41:
[----:B------:R-:W-:Y:S02]  /*1480*/  IMAD.MOV.U32 R13, RZ, RZ, 0x0 ;  /* 0x00000000ff0d7424 */ /* 0x000fe400078e00ff */
[----:B------:R-:W-:Y:S02]  /*1490*/  IMAD.MOV.U32 R0, RZ, RZ, R4 ;  /* 0x000000ffff007224 */ /* 0x000fe400078e0004 */
[----:B------:R-:W-:Y:S02]  /*14a0*/  IMAD.MOV.U32 R8, RZ, RZ, R11 ;  /* 0x000000ffff087224 */ /* 0x000fe400078e000b */
[----:B------:R-:W-:Y:S01]  /*14b0*/  IMAD.MOV.U32 R9, RZ, RZ, R14 ;  /* 0x000000ffff097224 */ /* 0x000fe200078e000e */
[----:B------:R-:W-:Y:S06]  /*14c0*/  RET.REL.NODEC R12 `(_Z10kernel_sinPdi) ;  /* 0xffffffe80ccc7950 */ /* 0x000fec0003c3ffff */
.L_x_48:
        /* <DEDUP_REMOVED lines=11> */
.L_x_52:


//--------------------- .nv.global.init           --------------------------
	.section	.nv.global.init,"aw",@progbits
	.align	16
.nv.global.init:
	.type		__cudart_sin_cos_coeffs,@object
	.size		__cudart_sin_cos_coeffs,(__cudart_i2opi_d - __cudart_sin_cos_coeffs)
__cudart_sin_cos_coeffs:
        /*0000*/ 	.byte	0x46, 0xd2, 0xb0, 0x2c, 0xf1, 0xe5, 0x5a, 0xbe, 0x92, 0xe3, 0xac, 0x69, 0xe3, 0x1d, 0xc7, 0x3e
        /*0010*/ 	.byte	0xa1, 0x62, 0xdb, 0x19, 0xa0, 0x01, 0x2a, 0xbf, 0x18, 0x08, 0x11, 0x11, 0x11, 0x11, 0x81, 0x3f
        /*0020*/ 	.byte	0x54, 0x55, 0x55, 0x55, 0x55, 0x55, 0xc5, 0xbf, 0x00, 0x00, 0x00, 0x00, 0x00, 0x00, 0x00, 0x00
        /*0030*/ 	.byte	0x00, 0x00, 0x00, 0x00, 0x00, 0x00, 0x00, 0x00, 0x64, 0x81, 0xfd, 0x20, 0x83, 0xff, 0xa8, 0xbd
        /*0040*/ 	.byte	0x28, 0x85, 0xef, 0xc1, 0xa7, 0xee, 0x21, 0x3e, 0xd9, 0xe6, 0x06, 0x8e, 0x4f, 0x7e, 0x92, 0xbe
        /*0050*/ 	.byte	0xe9, 0xbc, 0xdd, 0x19, 0xa0, 0x01, 0xfa, 0x3e, 0x47, 0x5d, 0xc1, 0x16, 0x6c, 0xc1, 0x56, 0xbf
        /*0060*/ 	.byte	0x51, 0x55, 0x55, 0x55, 0x55, 0x55, 0xa5, 0x3f, 0x00, 0x00, 0x00, 0x00, 0x00, 0x00, 0xe0, 0xbf
        /*0070*/ 	.byte	0x00, 0x00, 0x00, 0x00, 0x00, 0x00, 0xf0, 0x3f, 0x00, 0x00, 0x00, 0x00, 0x00, 0x00, 0x00, 0x00
	.type		__cudart_i2opi_d,@object
	.size		__cudart_i2opi_d,(__cudart_i2opi_f - __cudart_i2opi_d)
__cudart_i2opi_d:
        /* <DEDUP_REMOVED lines=9> */
	.type		__cudart_i2opi_f,@object
	.size		__cudart_i2opi_f,(.L_0 - __cudart_i2opi_f)
__cudart_i2opi_f:
        /*0110*/ 	.byte	0x41, 0x90, 0x43, 0x3c, 0x99, 0x95, 0x62, 0xdb, 0xc0, 0xdd, 0x34, 0xf5, 0xd1, 0x57, 0x27, 0xfc
        /*0120*/ 	.byte	0x29, 0x15, 0x44, 0x4e, 0x6e, 0x83, 0xf9, 0xa2
.L_0:


//--------------------- .nv.shared.reserved.0     --------------------------
	.section	.nv.shared.reserved.0,"aw",@nobits
	.weak		__nv_reservedSMEM_offset_0_alias
	.size		__nv_reservedSMEM_offset_0_alias, 0, 64
	.other		__nv_reservedSMEM_offset_0_alias,@"STO_CUDA_RESERVED_SHARED STV_DEFAULT"
__nv_reservedSMEM_offset_0_alias:
	.zero		0
	.zero		64


//--------------------- .nv.constant0._Z16kernel_fast_sinfPdi --------------------------
	.section	.nv.constant0._Z16kernel_fast_sinfPdi,"a",@progbits
	.sectionflags	@""
	.align	4
.nv.constant0._Z16kernel_fast_sinfPdi:
	.zero		908


//--------------------- .nv.constant0._Z11kernel_sinfPdi --------------------------
	.section	.nv.constant0._Z11kernel_sinfPdi,"a",@progbits
	.sectionflags	@""
	.align	4
.nv.constant0._Z11kernel_sinfPdi:
	.zero		908


//--------------------- .nv.constant0._Z10kernel_sinPdi --------------------------
	.section	.nv.constant0._Z10kernel_sinPdi,"a",@progbits
	.sectionflags	@""
	.align	4
.nv.constant0._Z10kernel_sinPdi:
	.zero		908


//--------------------- SYMBOLS --------------------------

	.type		.nv.reservedSmem.offset0,@object
	.size		.nv.reservedSmem.offset0,0x4
